	.target	sm_90a

	.elftype	@"ET_EXEC"


//--------------------- .note.nv.tkinfo           --------------------------
	.section	.note.nv.tkinfo,"",@"SHT_NOTE"
	.sectionflags	@"SHF_NOTE_NV_TKINFO"
	.tkinfo
        /*0018*/ 	.word	0x00000002
        /*0030*/ 	.string	""
        /*0030*/ 	.string	"ptxas"
        /*0030*/ 	.string	"Cuda compilation tools, release 13.0, V13.0.88"
        /*0030*/ 	.string	"Build cuda_13.0.r13.0/compiler.36424714_0"
        /*0030*/ 	.string	"-v  -suppress-debug-info  -lineinfo  -arch sm_90a "



//--------------------- .note.nv.cuinfo           --------------------------
	.section	.note.nv.cuinfo,"",@"SHT_NOTE"
	.sectionflags	@"SHF_NOTE_NV_CUINFO"
        /*0018*/ 	.short	0x0002
        /*001a*/ 	.short	0x005a
        /*001c*/ 	.short	0x0082
	.zero		2


//--------------------- .nv.info                  --------------------------
	.section	.nv.info,"",@"SHT_CUDA_INFO"
	.align	4


	//----- nvinfo : EIATTR_REGCOUNT
	.align		4
        /*0000*/ 	.byte	0x04, 0x2f
        /*0002*/ 	.short	(.L_1 - .L_0)
	.align		4
.L_0:
        /*0004*/ 	.word	index@(matmul_kernel)
        /*0008*/ 	.word	0x000000ff


	//----- nvinfo : EIATTR_FRAME_SIZE
	.align		4
.L_1:
        /*000c*/ 	.byte	0x04, 0x11
        /*000e*/ 	.short	(.L_3 - .L_2)
	.align		4
.L_2:
        /*0010*/ 	.word	index@(matmul_kernel)
        /*0014*/ 	.word	0x000000e0


	//----- nvinfo : EIATTR_MIN_STACK_SIZE
	.align		4
.L_3:
        /*0018*/ 	.byte	0x04, 0x12
        /*001a*/ 	.short	(.L_5 - .L_4)
	.align		4
.L_4:
        /*001c*/ 	.word	index@(matmul_kernel)
        /*0020*/ 	.word	0x000000e0
.L_5:


//--------------------- .nv.compat                --------------------------
	.section	.nv.compat,"",@"SHT_CUDA_COMPAT_INFO"
	.align	4
        /*0000*/ 	.byte	0x02, 0x09, 0x01, 0x00, 0x02, 0x02, 0x04, 0x00, 0x02, 0x05, 0x05, 0x00, 0x03, 0x07, 0x01, 0x01
        /*0010*/ 	.byte	0x02, 0x03, 0x00, 0x00, 0x02, 0x06, 0x01, 0x00, 0x04, 0x0b, 0x08, 0x00, 0x00, 0x00, 0x00, 0x00
        /*0020*/ 	.byte	0x00, 0x00, 0x00, 0x00


//--------------------- .nv.info.matmul_kernel    --------------------------
	.section	.nv.info.matmul_kernel,"",@"SHT_CUDA_INFO"
	.sectionflags	@""
	.align	4


	//----- nvinfo : EIATTR_CUDA_API_VERSION
	.align		4
        /*0000*/ 	.byte	0x04, 0x37
        /*0002*/ 	.short	(.L_7 - .L_6)
.L_6:
        /*0004*/ 	.word	0x00000082


	//----- nvinfo : EIATTR_KPARAM_INFO
	.align		4
.L_7:
        /*0008*/ 	.byte	0x04, 0x17
        /*000a*/ 	.short	(.L_9 - .L_8)
.L_8:
        /*000c*/ 	.word	0x00000000
        /*0010*/ 	.short	0x000d
        /*0012*/ 	.short	0x0048
        /*0014*/ 	.byte	0x00, 0xf4, 0x21, 0x00


	//----- nvinfo : EIATTR_KPARAM_INFO
	.align		4
.L_9:
        /*0018*/ 	.byte	0x04, 0x17
        /*001a*/ 	.short	(.L_11 - .L_10)
.L_10:
        /*001c*/ 	.word	0x00000000
        /*0020*/ 	.short	0x000c
        /*0022*/ 	.short	0x0040
        /*0024*/ 	.byte	0x00, 0xf4, 0x21, 0x00


	//----- nvinfo : EIATTR_KPARAM_INFO
	.align		4
.L_11:
        /*0028*/ 	.byte	0x04, 0x17
        /*002a*/ 	.short	(.L_13 - .L_12)
.L_12:
        /*002c*/ 	.word	0x00000000
        /*0030*/ 	.short	0x000b
        /*0032*/ 	.short	0x0038
        /*0034*/ 	.byte	0x00, 0xf0, 0x11, 0x00


	//----- nvinfo : EIATTR_KPARAM_INFO
	.align		4
.L_13:
        /*0038*/ 	.byte	0x04, 0x17
        /*003a*/ 	.short	(.L_15 - .L_14)
.L_14:
        /*003c*/ 	.word	0x00000000
        /*0040*/ 	.short	0x000a
        /*0042*/ 	.short	0x0034
        /*0044*/ 	.byte	0x00, 0xf0, 0x11, 0x00


	//----- nvinfo : EIATTR_KPARAM_INFO
	.align		4
.L_15:
        /*0048*/ 	.byte	0x04, 0x17
        /*004a*/ 	.short	(.L_17 - .L_16)
.L_16:
        /*004c*/ 	.word	0x00000000
        /*0050*/ 	.short	0x0009
        /*0052*/ 	.short	0x0030
        /*0054*/ 	.byte	0x00, 0xf0, 0x11, 0x00


	//----- nvinfo : EIATTR_KPARAM_INFO
	.align		4
.L_17:
        /*0058*/ 	.byte	0x04, 0x17
        /*005a*/ 	.short	(.L_19 - .L_18)
.L_18:
        /*005c*/ 	.word	0x00000000
        /*0060*/ 	.short	0x0008
        /*0062*/ 	.short	0x002c
        /*0064*/ 	.byte	0x00, 0xf0, 0x11, 0x00


	//----- nvinfo : EIATTR_KPARAM_INFO
	.align		4
.L_19:
        /*0068*/ 	.byte	0x04, 0x17
        /*006a*/ 	.short	(.L_21 - .L_20)
.L_20:
        /*006c*/ 	.word	0x00000000
        /*0070*/ 	.short	0x0007
        /*0072*/ 	.short	0x0028
        /*0074*/ 	.byte	0x00, 0xf0, 0x11, 0x00


	//----- nvinfo : EIATTR_KPARAM_INFO
	.align		4
.L_21:
        /*0078*/ 	.byte	0x04, 0x17
        /*007a*/ 	.short	(.L_23 - .L_22)
.L_22:
        /*007c*/ 	.word	0x00000000
        /*0080*/ 	.short	0x0006
        /*0082*/ 	.short	0x0024
        /*0084*/ 	.byte	0x00, 0xf0, 0x11, 0x00


	//----- nvinfo : EIATTR_KPARAM_INFO
	.align		4
.L_23:
        /*0088*/ 	.byte	0x04, 0x17
        /*008a*/ 	.short	(.L_25 - .L_24)
.L_24:
        /*008c*/ 	.word	0x00000000
        /*0090*/ 	.short	0x0005
        /*0092*/ 	.short	0x0020
        /*0094*/ 	.byte	0x00, 0xf0, 0x11, 0x00


	//----- nvinfo : EIATTR_KPARAM_INFO
	.align		4
.L_25:
        /*0098*/ 	.byte	0x04, 0x17
        /*009a*/ 	.short	(.L_27 - .L_26)
.L_26:
        /*009c*/ 	.word	0x00000000
        /*00a0*/ 	.short	0x0004
        /*00a2*/ 	.short	0x001c
        /*00a4*/ 	.byte	0x00, 0xf0, 0x11, 0x00


	//----- nvinfo : EIATTR_KPARAM_INFO
	.align		4
.L_27:
        /*00a8*/ 	.byte	0x04, 0x17
        /*00aa*/ 	.short	(.L_29 - .L_28)
.L_28:
        /*00ac*/ 	.word	0x00000000
        /*00b0*/ 	.short	0x0003
        /*00b2*/ 	.short	0x0018
        /*00b4*/ 	.byte	0x00, 0xf0, 0x11, 0x00


	//----- nvinfo : EIATTR_KPARAM_INFO
	.align		4
.L_29:
        /*00b8*/ 	.byte	0x04, 0x17
        /*00ba*/ 	.short	(.L_31 - .L_30)
.L_30:
        /*00bc*/ 	.word	0x00000000
        /*00c0*/ 	.short	0x0002
        /*00c2*/ 	.short	0x0010
        /*00c4*/ 	.byte	0x00, 0xf4, 0x21, 0x00


	//----- nvinfo : EIATTR_KPARAM_INFO
	.align		4
.L_31:
        /*00c8*/ 	.byte	0x04, 0x17
        /*00ca*/ 	.short	(.L_33 - .L_32)
.L_32:
        /*00cc*/ 	.word	0x00000000
        /*00d0*/ 	.short	0x0001
        /*00d2*/ 	.short	0x0008
        /*00d4*/ 	.byte	0x00, 0xf4, 0x21, 0x00


	//----- nvinfo : EIATTR_KPARAM_INFO
	.align		4
.L_33:
        /*00d8*/ 	.byte	0x04, 0x17
        /*00da*/ 	.short	(.L_35 - .L_34)
.L_34:
        /*00dc*/ 	.word	0x00000000
        /*00e0*/ 	.short	0x0000
        /*00e2*/ 	.short	0x0000
        /*00e4*/ 	.byte	0x00, 0xf4, 0x21, 0x00


	//----- nvinfo : EIATTR_SPARSE_MMA_MASK
	.align		4
.L_35:
        /*00e8*/ 	.byte	0x03, 0x50
        /*00ea*/ 	.short	0x0000


	//----- nvinfo : EIATTR_MAXREG_COUNT
	.align		4
        /*00ec*/ 	.byte	0x03, 0x1b
        /*00ee*/ 	.short	0x00ff


	//----- nvinfo : EIATTR_NUM_BARRIERS
	.align		4
        /*00f0*/ 	.byte	0x02, 0x4c
        /*00f2*/ 	.byte	0x01
	.zero		1


	//----- nvinfo : EIATTR_ANNOTATIONS
	.align		4
        /*00f4*/ 	.byte	0x04, 0x55
        /*00f6*/ 	.short	(.L_37 - .L_36)


	//   ....[0]....
.L_36:
        /*00f8*/ 	.word	0x00000001
        /*00fc*/ 	.byte	0x50, 0x07, 0x00, 0x00, 0x01, 0x00, 0x00, 0x00, 0x10, 0x45, 0x00, 0x00, 0x01, 0x00, 0x00, 0x00
        /* <DEDUP_REMOVED lines=67> */
        /*053c*/ 	.byte	0x70, 0x85, 0x00, 0x00, 0x01, 0x00, 0x00, 0x00, 0xc0, 0x8a, 0x00, 0x00


	//----- nvinfo : EIATTR_MERCURY_ISA_VERSION
	.align		4
.L_37:
        /*0548*/ 	.byte	0x03, 0x5f
        /*054a*/ 	.short	0x0101


	//----- nvinfo : EIATTR_EXIT_INSTR_OFFSETS
	.align		4
        /*054c*/ 	.byte	0x04, 0x1c
        /*054e*/ 	.short	(.L_39 - .L_38)


	//   ....[0]....
.L_38:
        /*0550*/ 	.word	0x0000ce00


	//   ....[1]....
        /*0554*/ 	.word	0x0000ce30


	//----- nvinfo : EIATTR_REQNTID
	.align		4
.L_39:
        /*0558*/ 	.byte	0x04, 0x10
        /*055a*/ 	.short	(.L_41 - .L_40)
.L_40:
        /*055c*/ 	.word	0x00000100
        /*0560*/ 	.word	0x00000001
        /*0564*/ 	.word	0x00000001


	//----- nvinfo : EIATTR_CBANK_PARAM_SIZE
	.align		4
.L_41:
        /*0568*/ 	.byte	0x03, 0x19
        /*056a*/ 	.short	0x0050


	//----- nvinfo : EIATTR_PARAM_CBANK
	.align		4
        /*056c*/ 	.byte	0x04, 0x0a
        /*056e*/ 	.short	(.L_43 - .L_42)
	.align		4
.L_42:
        /*0570*/ 	.word	index@(.nv.constant0.matmul_kernel)
        /*0574*/ 	.short	0x0210
        /*0576*/ 	.short	0x0050


	//----- nvinfo : EIATTR_SW_WAR
	.align		4
.L_43:
        /*0578*/ 	.byte	0x04, 0x36
        /*057a*/ 	.short	(.L_45 - .L_44)
.L_44:
        /*057c*/ 	.word	0x00000008
.L_45:


//--------------------- .nv.callgraph             --------------------------
	.section	.nv.callgraph,"",@"SHT_CUDA_CALLGRAPH"
	.align	4
	.sectionentsize	8
	.align		4
        /*0000*/ 	.word	0x00000000
	.align		4
        /*0004*/ 	.word	0xffffffff
	.align		4
        /*0008*/ 	.word	0x00000000
	.align		4
        /*000c*/ 	.word	0xfffffffe
	.align		4
        /*0010*/ 	.word	0x00000000
	.align		4
        /*0014*/ 	.word	0xfffffffd
	.align		4
        /*0018*/ 	.word	0x00000000
	.align		4
        /*001c*/ 	.word	0xfffffffc


//--------------------- .text.matmul_kernel       --------------------------
	.section	.text.matmul_kernel,"ax",@progbits
	.align	128
        .global         matmul_kernel
        .type           matmul_kernel,@function
        .size           matmul_kernel,(.L_x_3 - matmul_kernel)
        .other          matmul_kernel,@"STO_CUDA_ENTRY STV_DEFAULT"
matmul_kernel:
.text.matmul_kernel:
[----:B------:R-:W0:Y:S08]  /*0000*/  LDC R1, c[0x0][0x28] ;  /* 0x00000a00ff017b82 */ /* 0x000e300000000800 */
[----:B------:R-:W1:Y:S01]  /*0010*/  LDC.64 R80, c[0x0][0x228] ;  /* 0x00008a00ff507b82 */ /* 0x000e620000000a00 */
[----:B------:R-:W2:Y:S01]  /*0020*/  S2R R5, SR_CTAID.X ;  /* 0x0000000000057919 */ /* 0x000ea20000002500 */
[----:B0-----:R-:W-:Y:S01]  /*0030*/  VIADD R1, R1, 0xffffff20 ;  /* 0xffffff2001017836 */ /* 0x001fe20000000000 */
[----:B------:R-:W-:Y:S01]  /*0040*/  UMOV UR8, 0x400 ;  /* 0x0000040000087882 */ /* 0x000fe20000000000 */
[----:B------:R-:W-:Y:S01]  /*0050*/  ULDC.64 UR10, c[0x0][0x208] ;  /* 0x00008200000a7ab9 */ /* 0x000fe20000000a00 */
[----:B------:R-:W0:Y:S01]  /*0060*/  S2R R184, SR_TID.X ;  /* 0x0000000000b87919 */ /* 0x000e220000002100 */
[----:B------:R-:W-:-:S02]  /*0070*/  CS2R R24, SRZ ;  /* 0x0000000000187805 */ /* 0x000fc4000001ff00 */
[----:B------:R-:W-:Y:S01]  /*0080*/  CS2R R26, SRZ ;  /* 0x00000000001a7805 */ /* 0x000fe2000001ff00 */
[----:B------:R-:W3:Y:S01]  /*0090*/  LDC R183, c[0x0][0x230] ;  /* 0x00008c00ffb77b82 */ /* 0x000ee20000000800 */
[----:B------:R-:W-:Y:S02]  /*00a0*/  CS2R R12, SRZ ;  /* 0x00000000000c7805 */ /* 0x000fe4000001ff00 */
[----:B------:R-:W-:Y:S02]  /*00b0*/  CS2R R14, SRZ ;  /* 0x00000000000e7805 */ /* 0x000fe4000001ff00 */
[----:B------:R-:W-:Y:S02]  /*00c0*/  CS2R R60, SRZ ;  /* 0x00000000003c7805 */ /* 0x000fe4000001ff00 */
[----:B------:R-:W-:Y:S02]  /*00d0*/  CS2R R62, SRZ ;  /* 0x00000000003e7805 */ /* 0x000fe4000001ff00 */
[----:B------:R-:W-:-:S02]  /*00e0*/  CS2R R64, SRZ ;  /* 0x0000000000407805 */ /* 0x000fc4000001ff00 */
[----:B------:R-:W-:Y:S02]  /*00f0*/  CS2R R66, SRZ ;  /* 0x0000000000427805 */ /* 0x000fe4000001ff00 */
        /* <DEDUP_REMOVED lines=8> */
[----:B------:R-:W-:Y:S01]  /*0180*/  CS2R R132, SRZ ;  /* 0x0000000000847805 */ /* 0x000fe2000001ff00 */
[----:B-1----:R-:W-:Y:S01]  /*0190*/  VIADD R0, R81, 0x1ff ;  /* 0x000001ff51007836 */ /* 0x002fe20000000000 */
[----:B------:R-:W-:Y:S02]  /*01a0*/  CS2R R134, SRZ ;  /* 0x0000000000867805 */ /* 0x000fe4000001ff00 */
[----:B------:R-:W-:-:S02]  /*01b0*/  CS2R R128, SRZ ;  /* 0x0000000000807805 */ /* 0x000fc4000001ff00 */
[----:B------:R-:W-:Y:S02]  /*01c0*/  CS2R R130, SRZ ;  /* 0x0000000000827805 */ /* 0x000fe4000001ff00 */
[----:B------:R-:W-:Y:S02]  /*01d0*/  CS2R R124, SRZ ;  /* 0x00000000007c7805 */ /* 0x000fe4000001ff00 */
[----:B------:R-:W-:Y:S02]  /*01e0*/  SHF.R.S32.HI R3, RZ, 0x1f, R0 ;  /* 0x0000001fff037819 */ /* 0x000fe40000011400 */
[----:B------:R-:W-:Y:S02]  /*01f0*/  CS2R R126, SRZ ;  /* 0x00000000007e7805 */ /* 0x000fe4000001ff00 */
[----:B------:R-:W-:Y:S01]  /*0200*/  CS2R R120, SRZ ;  /* 0x0000000000787805 */ /* 0x000fe2000001ff00 */
[----:B---3--:R-:W-:Y:S01]  /*0210*/  VIADD R183, R183, 0x1f ;  /* 0x0000001fb7b77836 */ /* 0x008fe20000000000 */
[----:B------:R-:W-:-:S02]  /*0220*/  LEA.HI R3, R3, R0, RZ, 0x9 ;  /* 0x0000000003037211 */ /* 0x000fc400078f48ff */
[----:B------:R-:W-:Y:S02]  /*0230*/  CS2R R122, SRZ ;  /* 0x00000000007a7805 */ /* 0x000fe4000001ff00 */
[----:B--2---:R-:W-:Y:S02]  /*0240*/  IABS R8, R5 ;  /* 0x0000000500087213 */ /* 0x004fe40000000000 */
[----:B------:R-:W-:Y:S02]  /*0250*/  CS2R R156, SRZ ;  /* 0x00000000009c7805 */ /* 0x000fe4000001ff00 */
[----:B------:R-:W-:Y:S02]  /*0260*/  SHF.R.S32.HI R3, RZ, 0x9, R3 ;  /* 0x00000009ff037819 */ /* 0x000fe40000011403 */
[----:B------:R-:W-:Y:S02]  /*0270*/  CS2R R158, SRZ ;  /* 0x00000000009e7805 */ /* 0x000fe4000001ff00 */
[----:B------:R-:W-:-:S02]  /*0280*/  CS2R R152, SRZ ;  /* 0x0000000000987805 */ /* 0x000fc4000001ff00 */
[----:B------:R-:W-:Y:S01]  /*0290*/  CS2R R154, SRZ ;  /* 0x00000000009a7805 */ /* 0x000fe2000001ff00 */
[----:B------:R-:W-:-:S05]  /*02a0*/  IMAD.SHL.U32 R4, R3, 0x8, RZ ;  /* 0x0000000803047824 */ /* 0x000fca00078e00ff */
[-C--:B------:R-:W-:Y:S02]  /*02b0*/  IABS R7, R4.reuse ;  /* 0x0000000400077213 */ /* 0x080fe40000000000 */
[----:B------:R-:W-:Y:S02]  /*02c0*/  IABS R10, R4 ;  /* 0x00000004000a7213 */ /* 0x000fe40000000000 */
[----:B------:R-:W1:Y:S08]  /*02d0*/  I2F.RP R0, R7 ;  /* 0x0000000700007306 */ /* 0x000e700000209400 */
[----:B-1----:R-:W1:Y:S02]  /*02e0*/  MUFU.RCP R0, R0 ;  /* 0x0000000000007308 */ /* 0x002e640000001000 */
[----:B-1----:R-:W-:-:S02]  /*02f0*/  VIADD R2, R0, 0xffffffe ;  /* 0x0ffffffe00027836 */ /* 0x002fc40000000000 */
[----:B------:R-:W-:-:S04]  /*0300*/  IMAD.MOV R0, RZ, RZ, -R10 ;  /* 0x000000ffff007224 */ /* 0x000fc800078e0a0a */
[----:B------:R1:W2:Y:S02]  /*0310*/  F2I.FTZ.U32.TRUNC.NTZ R3, R2 ;  /* 0x0000000200037305 */ /* 0x0002a4000021f000 */
[----:B-1----:R-:W-:Y:S02]  /*0320*/  IMAD.MOV.U32 R2, RZ, RZ, RZ ;  /* 0x000000ffff027224 */ /* 0x002fe400078e00ff */
[----:B--2---:R-:W-:-:S04]  /*0330*/  IMAD.MOV R6, RZ, RZ, -R3 ;  /* 0x000000ffff067224 */ /* 0x004fc800078e0a03 */
[----:B------:R-:W-:Y:S02]  /*0340*/  IMAD R9, R6, R7, RZ ;  /* 0x0000000706097224 */ /* 0x000fe400078e02ff */
[----:B------:R-:W-:Y:S02]  /*0350*/  IMAD.MOV.U32 R6, RZ, RZ, R8 ;  /* 0x000000ffff067224 */ /* 0x000fe400078e0008 */
[----:B------:R-:W-:-:S06]  /*0360*/  IMAD.HI.U32 R3, R3, R9, R2 ;  /* 0x0000000903037227 */ /* 0x000fcc00078e0002 */
[----:B------:R-:W-:-:S04]  /*0370*/  IMAD.HI.U32 R3, R3, R6, RZ ;  /* 0x0000000603037227 */ /* 0x000fc800078e00ff */
[----:B------:R-:W-:-:S05]  /*0380*/  IMAD R0, R3, R0, R6 ;  /* 0x0000000003007224 */ /* 0x000fca00078e0206 */
[----:B------:R-:W-:-:S13]  /*0390*/  ISETP.GT.U32.AND P1, PT, R7, R0, PT ;  /* 0x000000000700720c */ /* 0x000fda0003f24070 */
[----:B------:R-:W-:Y:S02]  /*03a0*/  @!P1 IMAD.IADD R0, R0, 0x1, -R7 ;  /* 0x0000000100009824 */ /* 0x000fe400078e0a07 */
[----:B------:R-:W-:Y:S01]  /*03b0*/  @!P1 VIADD R3, R3, 0x1 ;  /* 0x0000000103039836 */ /* 0x000fe20000000000 */
[----:B------:R-:W-:Y:S02]  /*03c0*/  ISETP.NE.AND P1, PT, R4, RZ, PT ;  /* 0x000000ff0400720c */ /* 0x000fe40003f25270 */
[----:B------:R-:W-:Y:S02]  /*03d0*/  ISETP.GE.U32.AND P0, PT, R0, R7, PT ;  /* 0x000000070000720c */ /* 0x000fe40003f06070 */
[----:B------:R-:W-:-:S04]  /*03e0*/  LOP3.LUT R0, R5, R4, RZ, 0x3c, !PT ;  /* 0x0000000405007212 */ /* 0x000fc800078e3cff */
[----:B------:R-:W-:Y:S01]  /*03f0*/  ISETP.GE.AND P2, PT, R0, RZ, PT ;  /* 0x000000ff0000720c */ /* 0x000fe20003f46270 */
[----:B------:R-:W-:-:S06]  /*0400*/  VIADD R0, R80, 0x3f ;  /* 0x0000003f50007836 */ /* 0x000fcc0000000000 */
[----:B------:R-:W-:-:S04]  /*0410*/  @P0 VIADD R3, R3, 0x1 ;  /* 0x0000000103030836 */ /* 0x000fc80000000000 */
[----:B------:R-:W-:Y:S01]  /*0420*/  IMAD.MOV.U32 R2, RZ, RZ, R3 ;  /* 0x000000ffff027224 */ /* 0x000fe200078e0003 */
[----:B------:R-:W-:-:S03]  /*0430*/  SHF.R.S32.HI R3, RZ, 0x1f, R0 ;  /* 0x0000001fff037819 */ /* 0x000fc60000011400 */
[----:B------:R-:W-:Y:S01]  /*0440*/  @!P2 IMAD.MOV R2, RZ, RZ, -R2 ;  /* 0x000000ffff02a224 */ /* 0x000fe200078e0a02 */
[----:B------:R-:W-:Y:S02]  /*0450*/  @!P1 LOP3.LUT R2, RZ, R4, RZ, 0x33, !PT ;  /* 0x00000004ff029212 */ /* 0x000fe400078e33ff */
[----:B------:R-:W-:-:S03]  /*0460*/  LEA.HI R3, R3, R0, RZ, 0x6 ;  /* 0x0000000003037211 */ /* 0x000fc600078f30ff */
[----:B------:R-:W-:Y:S02]  /*0470*/  IMAD.SHL.U32 R6, R2, 0x8, RZ ;  /* 0x0000000802067824 */ /* 0x000fe400078e00ff */
[----:B------:R-:W-:-:S03]  /*0480*/  IMAD.MOV R2, RZ, RZ, -R2 ;  /* 0x000000ffff027224 */ /* 0x000fc600078e0a02 */
[----:B------:R-:W-:Y:S01]  /*0490*/  LEA.HI.SX32 R3, R3, -R6, 0x1a ;  /* 0x8000000603037211 */ /* 0x000fe200078fd2ff */
[----:B------:R-:W-:-:S03]  /*04a0*/  IMAD R11, R4, R2, R5 ;  /* 0x00000002040b7224 */ /* 0x000fc600078e0205 */
[----:B------:R-:W-:-:S04]  /*04b0*/  VIMNMX R8, R3, 0x8, PT ;  /* 0x0000000803087848 */ /* 0x000fc80003fe0100 */
[-C--:B------:R-:W-:Y:S02]  /*04c0*/  IABS R7, R8.reuse ;  /* 0x0000000800077213 */ /* 0x080fe40000000000 */
[----:B------:R-:W-:Y:S02]  /*04d0*/  IABS R4, R8 ;  /* 0x0000000800047213 */ /* 0x000fe40000000000 */
[----:B------:R-:W1:Y:S01]  /*04e0*/  I2F.RP R0, R7 ;  /* 0x0000000700007306 */ /* 0x000e620000209400 */
[C---:B------:R-:W-:Y:S02]  /*04f0*/  R2UR UR4, R8.reuse ;  /* 0x00000000080472ca */ /* 0x040fe400000e0000 */
[----:B------:R-:W-:-:S11]  /*0500*/  R2UR UR5, R8 ;  /* 0x00000000080572ca */ /* 0x000fd600000e0000 */
[----:B------:R-:W-:Y:S01]  /*0510*/  UISETP.NE.AND UP0, UPT, UR4, URZ, UPT ;  /* 0x0000003f0400728c */ /* 0x000fe2000bf05270 */
[----:B-1----:R-:W1:Y:S02]  /*0520*/  MUFU.RCP R0, R0 ;  /* 0x0000000000007308 */ /* 0x002e640000001000 */
[----:B-1----:R-:W-:Y:S02]  /*0530*/  VIADD R3, R0, 0xffffffe ;  /* 0x0ffffffe00037836 */ /* 0x002fe40000000000 */
[----:B------:R-:W-:-:S04]  /*0540*/  IMAD.MOV R0, RZ, RZ, -R4 ;  /* 0x000000ffff007224 */ /* 0x000fc800078e0a04 */
[----:B------:R-:W1:Y:S02]  /*0550*/  F2I.FTZ.U32.TRUNC.NTZ R3, R3 ;  /* 0x0000000300037305 */ /* 0x000e64000021f000 */
[----:B-1----:R-:W-:-:S04]  /*0560*/  IMAD.MOV R9, RZ, RZ, -R3 ;  /* 0x000000ffff097224 */ /* 0x002fc800078e0a03 */
[----:B------:R-:W-:Y:S01]  /*0570*/  IMAD.MOV.U32 R2, RZ, RZ, R9 ;  /* 0x000000ffff027224 */ /* 0x000fe200078e0009 */
[----:B------:R-:W-:-:S03]  /*0580*/  IABS R9, R11 ;  /* 0x0000000b00097213 */ /* 0x000fc60000000000 */
[----:B------:R-:W-:Y:S02]  /*0590*/  IMAD R5, R2, R7, RZ ;  /* 0x0000000702057224 */ /* 0x000fe400078e02ff */
[----:B------:R-:W-:-:S04]  /*05a0*/  IMAD.MOV.U32 R2, RZ, RZ, RZ ;  /* 0x000000ffff027224 */ /* 0x000fc800078e00ff */
[----:B------:R-:W-:Y:S01]  /*05b0*/  IMAD.HI.U32 R2, R3, R5, R2 ;  /* 0x0000000503027227 */ /* 0x000fe200078e0002 */
[----:B0-----:R-:W-:Y:S02]  /*05c0*/  LOP3.LUT R3, R184, 0x3f, RZ, 0xc0, !PT ;  /* 0x0000003fb8037812 */ /* 0x001fe400078ec0ff */
[----:B------:R-:W-:-:S03]  /*05d0*/  CS2R R4, SRZ ;  /* 0x0000000000047805 */ /* 0x000fc6000001ff00 */
[----:B------:R-:W-:-:S04]  /*05e0*/  IMAD.HI.U32 R2, R2, R9, RZ ;  /* 0x0000000902027227 */ /* 0x000fc800078e00ff */
[----:B------:R-:W-:-:S05]  /*05f0*/  IMAD R0, R2, R0, R9 ;  /* 0x0000000002007224 */ /* 0x000fca00078e0209 */
[----:B------:R-:W-:-:S13]  /*0600*/  ISETP.GT.U32.AND P1, PT, R7, R0, PT ;  /* 0x000000000700720c */ /* 0x000fda0003f24070 */
[----:B------:R-:W-:Y:S02]  /*0610*/  @!P1 IMAD.IADD R0, R0, 0x1, -R7 ;  /* 0x0000000100009824 */ /* 0x000fe400078e0a07 */
[----:B------:R-:W-:-:S03]  /*0620*/  @!P1 VIADD R2, R2, 0x1 ;  /* 0x0000000102029836 */ /* 0x000fc60000000000 */
[----:B------:R-:W-:Y:S02]  /*0630*/  ISETP.GE.U32.AND P0, PT, R0, R7, PT ;  /* 0x000000070000720c */ /* 0x000fe40003f06070 */
[----:B------:R-:W-:-:S04]  /*0640*/  LOP3.LUT R0, R11, R8, RZ, 0x3c, !PT ;  /* 0x000000080b007212 */ /* 0x000fc800078e3cff */
[----:B------:R-:W-:-:S07]  /*0650*/  ISETP.GE.AND P2, PT, R0, RZ, PT ;  /* 0x000000ff0000720c */ /* 0x000fce0003f46270 */
[----:B------:R-:W-:Y:S01]  /*0660*/  @P0 VIADD R2, R2, 0x1 ;  /* 0x0000000102020836 */ /* 0x000fe20000000000 */
[----:B------:R-:W-:-:S05]  /*0670*/  ISETP.GE.AND P0, PT, R183, 0x20, PT ;  /* 0x00000020b700780c */ /* 0x000fca0003f06270 */
[----:B------:R-:W-:-:S05]  /*0680*/  @!P2 IMAD.MOV R2, RZ, RZ, -R2 ;  /* 0x000000ffff02a224 */ /* 0x000fca00078e0a02 */
[----:B------:R-:W-:-:S09]  /*0690*/  R2UR UR9, R2 ;  /* 0x00000000020972ca */ /* 0x000fd200000e0000 */
[----:B------:R-:W-:-:S04]  /*06a0*/  @!UP0 ULOP3.LUT UR9, URZ, UR5, URZ, 0x33, !UPT ;  /* 0x000000053f098292 */ /* 0x000fc8000f8e333f */
[----:B------:R-:W-:Y:S02]  /*06b0*/  UIADD3 UR4, -UR9, URZ, URZ ;  /* 0x0000003f09047290 */ /* 0x000fe4000fffe13f */
[----:B------:R-:W-:-:S04]  /*06c0*/  USHF.L.U32 UR9, UR9, 0x9, URZ ;  /* 0x0000000909097899 */ /* 0x000fc8000800063f */
[----:B------:R-:W-:Y:S01]  /*06d0*/  IMAD R0, R8, UR4, R11 ;  /* 0x0000000408007c24 */ /* 0x000fe2000f8e020b */
[----:B------:R-:W-:Y:S02]  /*06e0*/  CS2R R8, SRZ ;  /* 0x0000000000087805 */ /* 0x000fe4000001ff00 */
[----:B------:R-:W-:Y:S01]  /*06f0*/  CS2R R10, SRZ ;  /* 0x00000000000a7805 */ /* 0x000fe2000001ff00 */
[----:B------:R-:W-:Y:S01]  /*0700*/  IMAD.IADD R0, R6, 0x1, R0 ;  /* 0x0000000106007824 */ /* 0x000fe200078e0200 */
[----:B------:R-:W0:Y:S01]  /*0710*/  S2UR UR4, SR_CgaCtaId ;  /* 0x00000000000479c3 */ /* 0x000e220000008800 */
[----:B------:R-:W-:Y:S02]  /*0720*/  CS2R R6, SRZ ;  /* 0x0000000000067805 */ /* 0x000fe4000001ff00 */
[----:B------:R-:W-:Y:S01]  /*0730*/  IMAD R16, R0, 0x40, R3 ;  /* 0x0000004000107824 */ /* 0x000fe200078e0203 */
[----:B------:R-:W-:-:S04]  /*0740*/  SHF.R.U32.HI R0, RZ, 0x6, R184 ;  /* 0x00000006ff007819 */ /* 0x000fc800000116b8 */
[----:B------:R1:W-:Y:S01]  /*0750*/  STL [R1+0x68], R16 ;  /* 0x0000681001007387 */ /* 0x0003e20000100800 */
[----:B------:R-:W-:Y:S01]  /*0760*/  SGXT.U32 R222, R0, 0x2 ;  /* 0x0000000200de781a */ /* 0x000fe20000000000 */
[----:B0-----:R-:W-:Y:S01]  /*0770*/  ULEA UR8, UR4, UR8, 0x18 ;  /* 0x0000000804087291 */ /* 0x001fe2000f8ec03f */
[----:B-1----:R-:W-:Y:S11]  /*0780*/  @!P0 BRA `(.L_x_0) ;  /* 0x0000008000cc8947 */ /* 0x002ff60003800000 */
[----:B------:R-:W-:Y:S01]  /*0790*/  IABS R3, R80 ;  /* 0x0000005000037213 */ /* 0x000fe20000000000 */
[----:B------:R-:W0:Y:S01]  /*07a0*/  LDC R185, c[0x0][0x23c] ;  /* 0x00008f00ffb97b82 */ /* 0x000e220000000800 */
[----:B------:R-:W-:Y:S02]  /*07b0*/  IABS R2, R81 ;  /* 0x0000005100027213 */ /* 0x000fe40000000000 */
[----:B------:R-:W-:Y:S01]  /*07c0*/  CS2R R136, SRZ ;  /* 0x0000000000887805 */ /* 0x000fe2000001ff00 */
[----:B------:R-:W1:Y:S01]  /*07d0*/  I2F.RP R8, R3 ;  /* 0x0000000300087306 */ /* 0x000e620000209400 */
[----:B------:R-:W-:Y:S02]  /*07e0*/  SHF.R.U32.HI R5, RZ, 0x5, R184 ;  /* 0x00000005ff057819 */ /* 0x000fe400000116b8 */
[----:B------:R-:W-:Y:S02]  /*07f0*/  CS2R R138, SRZ ;  /* 0x00000000008a7805 */ /* 0x000fe4000001ff00 */
[----:B------:R-:W-:-:S02]  /*0800*/  ISETP.GE.AND P3, PT, R16, RZ, PT ;  /* 0x000000ff1000720c */ /* 0x000fc40003f66270 */
[----:B------:R-:W-:Y:S02]  /*0810*/  CS2R R140, SRZ ;  /* 0x00000000008c7805 */ /* 0x000fe4000001ff00 */
[----:B------:R-:W-:Y:S01]  /*0820*/  R2UR UR16, R5 ;  /* 0x00000000051072ca */ /* 0x000fe200000e0000 */
[----:B------:R-:W2:Y:S01]  /*0830*/  LDC R132, c[0x0][0x238] ;  /* 0x00008e00ff847b82 */ /* 0x000ea20000000800 */
[----:B------:R-:W-:Y:S01]  /*0840*/  LOP3.LUT R223, R184, 0x1f, RZ, 0xc0, !PT ;  /* 0x0000001fb8df7812 */ /* 0x000fe200078ec0ff */
[----:B------:R-:W3:Y:S01]  /*0850*/  I2F.RP R0, R2 ;  /* 0x0000000200007306 */ /* 0x000ee20000209400 */
[C---:B------:R-:W-:Y:S02]  /*0860*/  LOP3.LUT R195, R222.reuse, 0x1c, RZ, 0xfc, !PT ;  /* 0x0000001cdec37812 */ /* 0x040fe400078efcff */
[----:B------:R-:W-:Y:S02]  /*0870*/  CS2R R142, SRZ ;  /* 0x00000000008e7805 */ /* 0x000fe4000001ff00 */
[----:B------:R-:W-:-:S02]  /*0880*/  LOP3.LUT R194, R222, 0x18, RZ, 0xfc, !PT ;  /* 0x00000018dec27812 */ /* 0x000fc400078efcff */
[----:B------:R-:W-:Y:S02]  /*0890*/  CS2R R144, SRZ ;  /* 0x0000000000907805 */ /* 0x000fe4000001ff00 */
[C---:B------:R-:W-:Y:S02]  /*08a0*/  LOP3.LUT R193, R222.reuse, 0x14, RZ, 0xfc, !PT ;  /* 0x00000014dec17812 */ /* 0x040fe400078efcff */
[----:B------:R-:W-:Y:S02]  /*08b0*/  CS2R R146, SRZ ;  /* 0x0000000000927805 */ /* 0x000fe4000001ff00 */
[C---:B------:R-:W-:Y:S01]  /*08c0*/  LOP3.LUT R192, R222.reuse, 0x10, RZ, 0xfc, !PT ;  /* 0x00000010dec07812 */ /* 0x040fe200078efcff */
[----:B-1----:R-:W1:Y:S01]  /*08d0*/  MUFU.RCP R8, R8 ;  /* 0x0000000800087308 */ /* 0x002e620000001000 */
[C---:B------:R-:W-:Y:S01]  /*08e0*/  LOP3.LUT R190, R222.reuse, 0x4, RZ, 0xfc, !PT ;  /* 0x00000004debe7812 */ /* 0x040fe200078efcff */
[----:B------:R-:W-:Y:S01]  /*08f0*/  ULOP3.LUT UR5, UR9, 0x7, UR16, 0xf8, !UPT ;  /* 0x0000000709057892 */ /* 0x000fe2000f8ef810 */
[C---:B------:R-:W-:Y:S01]  /*0900*/  LOP3.LUT R191, R222.reuse, 0x8, RZ, 0xfc, !PT ;  /* 0x00000008debf7812 */ /* 0x040fe200078efcff */
[----:B------:R-:W-:Y:S01]  /*0910*/  UIADD3 UR4, UR9, UR16, URZ ;  /* 0x0000001009047290 */ /* 0x000fe2000fffe03f */
[----:B------:R-:W-:Y:S01]  /*0920*/  LOP3.LUT R186, R222, 0xc, RZ, 0xfc, !PT ;  /* 0x0000000cdeba7812 */ /* 0x000fe200078efcff */
[----:B------:R-:W-:Y:S01]  /*0930*/  ULOP3.LUT UR21, UR5, 0x1f0, URZ, 0xfc, !UPT ;  /* 0x000001f005157892 */ /* 0x000fe2000f8efc3f */
[----:B------:R-:W-:Y:S01]  /*0940*/  CS2R R148, SRZ ;  /* 0x0000000000947805 */ /* 0x000fe2000001ff00 */
[----:B---3--:R-:W3:Y:S01]  /*0950*/  MUFU.RCP R0, R0 ;  /* 0x0000000000007308 */ /* 0x008ee20000001000 */
[----:B------:R-:W-:Y:S01]  /*0960*/  ULOP3.LUT UR20, UR5, 0x1e8, URZ, 0xfc, !UPT ;  /* 0x000001e805147892 */ /* 0x000fe2000f8efc3f */
[----:B------:R-:W-:Y:S01]  /*0970*/  CS2R R150, SRZ ;  /* 0x0000000000967805 */ /* 0x000fe2000001ff00 */
[----:B------:R-:W-:-:S02]  /*0980*/  ULOP3.LUT UR19, UR5, 0x1e0, URZ, 0xfc, !UPT ;  /* 0x000001e005137892 */ /* 0x000fc4000f8efc3f */
[----:B------:R-:W-:Y:S01]  /*0990*/  ULOP3.LUT UR18, UR5, 0x1d0, URZ, 0xfc, !UPT ;  /* 0x000001d005127892 */ /* 0x000fe2000f8efc3f */
[-C--:B--2---:R-:W-:Y:S01]  /*09a0*/  IMAD R191, R191, R132.reuse, RZ ;  /* 0x00000084bfbf7224 */ /* 0x084fe200078e02ff */
[----:B------:R-:W-:Y:S01]  /*09b0*/  ULOP3.LUT UR17, UR5, 0x1c8, URZ, 0xfc, !UPT ;  /* 0x000001c805117892 */ /* 0x000fe2000f8efc3f */
[----:B------:R-:W-:Y:S01]  /*09c0*/  IMAD R190, R190, R132, RZ ;  /* 0x00000084bebe7224 */ /* 0x000fe200078e02ff */
[----:B------:R-:W-:Y:S01]  /*09d0*/  ULOP3.LUT UR15, UR5, 0x1c0, URZ, 0xfc, !UPT ;  /* 0x000001c0050f7892 */ /* 0x000fe2000f8efc3f */
[----:B-1----:R-:W-:Y:S01]  /*09e0*/  VIADD R6, R8, 0xffffffe ;  /* 0x0ffffffe08067836 */ /* 0x002fe20000000000 */
[----:B------:R-:W-:Y:S01]  /*09f0*/  IABS R8, R16 ;  /* 0x0000001000087213 */ /* 0x000fe20000000000 */
[----:B------:R-:W-:Y:S02]  /*0a00*/  ULOP3.LUT UR14, UR5, 0x1b0, URZ, 0xfc, !UPT ;  /* 0x000001b0050e7892 */ /* 0x000fe4000f8efc3f */
[----:B------:R1:W2:Y:S01]  /*0a10*/  F2I.FTZ.U32.TRUNC.NTZ R7, R6 ;  /* 0x0000000600077305 */ /* 0x0002a2000021f000 */
[----:B------:R-:W-:Y:S01]  /*0a20*/  ULOP3.LUT UR13, UR5, 0x1a8, URZ, 0xfc, !UPT ;  /* 0x000001a8050d7892 */ /* 0x000fe2000f8efc3f */
[----:B---3--:R-:W-:Y:S01]  /*0a30*/  VIADD R4, R0, 0xffffffe ;  /* 0x0ffffffe00047836 */ /* 0x008fe20000000000 */
[----:B------:R-:W-:Y:S01]  /*0a40*/  ULOP3.LUT UR12, UR5, 0x1a0, URZ, 0xfc, !UPT ;  /* 0x000001a0050c7892 */ /* 0x000fe2000f8efc3f */
[----:B------:R-:W-:Y:S01]  /*0a50*/  IMAD.U32 R0, RZ, RZ, UR21 ;  /* 0x00000015ff007e24 */ /* 0x000fe2000f8e00ff */
[----:B------:R-:W-:-:S03]  /*0a60*/  ULOP3.LUT UR7, UR5, 0x190, URZ, 0xfc, !UPT ;  /* 0x0000019005077892 */ /* 0x000fc6000f8efc3f */
[----:B------:R3:W4:Y:S01]  /*0a70*/  F2I.FTZ.U32.TRUNC.NTZ R5, R4 ;  /* 0x0000000400057305 */ /* 0x000722000021f000 */
[----:B-1----:R-:W-:Y:S01]  /*0a80*/  IMAD.MOV.U32 R6, RZ, RZ, RZ ;  /* 0x000000ffff067224 */ /* 0x002fe200078e00ff */
[----:B------:R-:W-:Y:S01]  /*0a90*/  IABS R43, R0 ;  /* 0x00000000002b7213 */ /* 0x000fe20000000000 */
[----:B------:R-:W-:Y:S02]  /*0aa0*/  ULOP3.LUT UR6, UR5, 0x188, URZ, 0xfc, !UPT ;  /* 0x0000018805067892 */ /* 0x000fe4000f8efc3f */
[----:B------:R-:W-:Y:S01]  /*0ab0*/  ULOP3.LUT UR61, UR5, 0x180, URZ, 0xfc, !UPT ;  /* 0x00000180053d7892 */ /* 0x000fe2000f8efc3f */
[----:B--2---:R-:W-:Y:S01]  /*0ac0*/  IMAD.MOV R10, RZ, RZ, -R7 ;  /* 0x000000ffff0a7224 */ /* 0x004fe200078e0a07 */
[----:B------:R-:W-:Y:S01]  /*0ad0*/  ULOP3.LUT UR60, UR5, 0x170, URZ, 0xfc, !UPT ;  /* 0x00000170053c7892 */ /* 0x000fe2000f8efc3f */
[----:B---3--:R-:W-:Y:S01]  /*0ae0*/  IMAD.MOV.U32 R4, RZ, RZ, RZ ;  /* 0x000000ffff047224 */ /* 0x008fe200078e00ff */
[----:B------:R-:W-:Y:S01]  /*0af0*/  ULOP3.LUT UR59, UR5, 0x168, URZ, 0xfc, !UPT ;  /* 0x00000168053b7892 */ /* 0x000fe2000f8efc3f */
[----:B------:R-:W-:Y:S01]  /*0b00*/  IMAD R9, R10, R3, RZ ;  /* 0x000000030a097224 */ /* 0x000fe200078e02ff */
[----:B------:R-:W-:-:S02]  /*0b10*/  ULOP3.LUT UR58, UR5, 0x160, URZ, 0xfc, !UPT ;  /* 0x00000160053a7892 */ /* 0x000fc4000f8efc3f */
[----:B------:R-:W-:Y:S01]  /*0b20*/  ULOP3.LUT UR56, UR5, 0x148, URZ, 0xfc, !UPT ;  /* 0x0000014805387892 */ /* 0x000fe2000f8efc3f */
[----:B----4-:R-:W-:Y:S01]  /*0b30*/  IMAD.MOV R11, RZ, RZ, -R5 ;  /* 0x000000ffff0b7224 */ /* 0x010fe200078e0a05 */
[----:B------:R-:W-:Y:S01]  /*0b40*/  ULOP3.LUT UR57, UR5, 0x150, URZ, 0xfc, !UPT ;  /* 0x0000015005397892 */ /* 0x000fe2000f8efc3f */
[----:B------:R-:W-:Y:S01]  /*0b50*/  IMAD.HI.U32 R6, R7, R9, R6 ;  /* 0x0000000907067227 */ /* 0x000fe200078e0006 */
[----:B------:R-:W-:Y:S02]  /*0b60*/  ULOP3.LUT UR55, UR5, 0x140, URZ, 0xfc, !UPT ;  /* 0x0000014005377892 */ /* 0x000fe4000f8efc3f */
[----:B------:R-:W-:Y:S01]  /*0b70*/  ULOP3.LUT UR54, UR5, 0x130, URZ, 0xfc, !UPT ;  /* 0x0000013005367892 */ /* 0x000fe2000f8efc3f */
[----:B------:R-:W-:Y:S01]  /*0b80*/  IMAD R7, R11, R2, RZ ;  /* 0x000000020b077224 */ /* 0x000fe200078e02ff */
[----:B------:R-:W-:Y:S01]  /*0b90*/  ULOP3.LUT UR53, UR5, 0x128, URZ, 0xfc, !UPT ;  /* 0x0000012805357892 */ /* 0x000fe2000f8efc3f */
[----:B------:R-:W-:Y:S01]  /*0ba0*/  IMAD.U32 R9, RZ, RZ, UR20 ;  /* 0x00000014ff097e24 */ /* 0x000fe2000f8e00ff */
[----:B------:R-:W-:Y:S01]  /*0bb0*/  ULOP3.LUT UR52, UR5, 0x120, URZ, 0xfc, !UPT ;  /* 0x0000012005347892 */ /* 0x000fe2000f8efc3f */
[----:B------:R-:W-:Y:S01]  /*0bc0*/  IMAD.HI.U32 R0, R5, R7, R4 ;  /* 0x0000000705007227 */ /* 0x000fe200078e0004 */
[----:B------:R-:W-:-:S02]  /*0bd0*/  ULOP3.LUT UR50, UR5, 0x108, URZ, 0xfc, !UPT ;  /* 0x0000010805327892 */ /* 0x000fc4000f8efc3f */
[----:B------:R-:W-:Y:S01]  /*0be0*/  IABS R37, R9 ;  /* 0x0000000900257213 */ /* 0x000fe20000000000 */
[----:B------:R-:W-:Y:S01]  /*0bf0*/  IMAD.HI.U32 R6, R6, R8, RZ ;  /* 0x0000000806067227 */ /* 0x000fe200078e00ff */
[----:B------:R-:W-:Y:S02]  /*0c00*/  ULOP3.LUT UR51, UR5, 0x110, URZ, 0xfc, !UPT ;  /* 0x0000011005337892 */ /* 0x000fe4000f8efc3f */
[----:B------:R-:W-:Y:S01]  /*0c10*/  ULOP3.LUT UR49, UR5, 0x100, URZ, 0xfc, !UPT ;  /* 0x0000010005317892 */ /* 0x000fe2000f8efc3f */
[----:B------:R-:W-:Y:S01]  /*0c20*/  IMAD.U32 R5, RZ, RZ, UR19 ;  /* 0x00000013ff057e24 */ /* 0x000fe2000f8e00ff */
[----:B------:R-:W-:Y:S01]  /*0c30*/  ULOP3.LUT UR48, UR5, 0xf0, URZ, 0xfc, !UPT ;  /* 0x000000f005307892 */ /* 0x000fe2000f8efc3f */
[C---:B------:R-:W-:Y:S01]  /*0c40*/  IMAD.HI.U32 R4, R0.reuse, R43, RZ ;  /* 0x0000002b00047227 */ /* 0x040fe200078e00ff */
[----:B------:R-:W-:Y:S02]  /*0c50*/  ULOP3.LUT UR47, UR5, 0xe8, URZ, 0xfc, !UPT ;  /* 0x000000e8052f7892 */ /* 0x000fe4000f8efc3f */
[----:B------:R-:W-:Y:S01]  /*0c60*/  IABS R27, R5 ;  /* 0x00000005001b7213 */ /* 0x000fe20000000000 */
[----:B------:R-:W-:Y:S01]  /*0c70*/  IMAD.MOV R7, RZ, RZ, -R6 ;  /* 0x000000ffff077224 */ /* 0x000fe200078e0a06 */
[----:B------:R-:W-:Y:S01]  /*0c80*/  ULOP3.LUT UR46, UR5, 0xe0, URZ, 0xfc, !UPT ;  /* 0x000000e0052e7892 */ /* 0x000fe2000f8efc3f */
[----:B------:R-:W-:Y:S01]  /*0c90*/  IMAD.U32 R9, RZ, RZ, UR18 ;  /* 0x00000012ff097e24 */ /* 0x000fe2000f8e00ff */
[----:B------:R-:W-:Y:S01]  /*0ca0*/  ULOP3.LUT UR45, UR5, 0xd0, URZ, 0xfc, !UPT ;  /* 0x000000d0052d7892 */ /* 0x000fe2000f8efc3f */
[----:B------:R-:W-:Y:S01]  /*0cb0*/  IMAD.MOV R6, RZ, RZ, -R4 ;  /* 0x000000ffff067224 */ /* 0x000fe200078e0a04 */
[----:B------:R-:W-:Y:S01]  /*0cc0*/  ULOP3.LUT UR44, UR5, 0xc8, URZ, 0xfc, !UPT ;  /* 0x000000c8052c7892 */ /* 0x000fe2000f8efc3f */
[----:B------:R-:W-:Y:S01]  /*0cd0*/  IMAD.HI.U32 R5, R0, R37, RZ ;  /* 0x0000002500057227 */ /* 0x000fe200078e00ff */
[----:B------:R-:W-:Y:S01]  /*0ce0*/  IABS R29, R9 ;  /* 0x00000009001d7213 */ /* 0x000fe20000000000 */
[----:B------:R-:W-:-:S02]  /*0cf0*/  ULOP3.LUT UR43, UR5, 0xc0, URZ, 0xfc, !UPT ;  /* 0x000000c0052b7892 */ /* 0x000fc4000f8efc3f */
[C---:B------:R-:W-:Y:S01]  /*0d00*/  IMAD R4, R3.reuse, R7, R8 ;  /* 0x0000000703047224 */ /* 0x040fe200078e0208 */
[----:B------:R-:W-:Y:S01]  /*0d10*/  ULOP3.LUT UR42, UR5, 0xb0, URZ, 0xfc, !UPT ;  /* 0x000000b0052a7892 */ /* 0x000fe2000f8efc3f */
[C---:B------:R-:W-:Y:S01]  /*0d20*/  IMAD R43, R2.reuse, R6, R43 ;  /* 0x00000006022b7224 */ /* 0x040fe200078e022b */
[----:B------:R-:W-:Y:S01]  /*0d30*/  ULOP3.LUT UR41, UR5, 0xa8, URZ, 0xfc, !UPT ;  /* 0x000000a805297892 */ /* 0x000fe2000f8efc3f */
[----:B------:R-:W-:Y:S01]  /*0d40*/  IMAD.MOV R6, RZ, RZ, -R5 ;  /* 0x000000ffff067224 */ /* 0x000fe200078e0a05 */
[----:B------:R-:W-:Y:S01]  /*0d50*/  ISETP.GT.U32.AND P0, PT, R3, R4, PT ;  /* 0x000000040300720c */ /* 0x000fe20003f04070 */
[----:B------:R-:W-:Y:S01]  /*0d60*/  IMAD.U32 R7, RZ, RZ, UR17 ;  /* 0x00000011ff077e24 */ /* 0x000fe2000f8e00ff */
[----:B------:R-:W-:Y:S01]  /*0d70*/  ISETP.GT.U32.AND P2, PT, R2, R43, PT ;  /* 0x0000002b0200720c */ /* 0x000fe20003f44070 */
[----:B------:R-:W-:Y:S01]  /*0d80*/  IMAD.HI.U32 R5, R0, R27, RZ ;  /* 0x0000001b00057227 */ /* 0x000fe200078e00ff */
[----:B------:R-:W-:Y:S02]  /*0d90*/  ULOP3.LUT UR40, UR5, 0xa0, URZ, 0xfc, !UPT ;  /* 0x000000a005287892 */ /* 0x000fe4000f8efc3f */
[----:B------:R-:W-:Y:S01]  /*0da0*/  IABS R17, R7 ;  /* 0x0000000700117213 */ /* 0x000fe20000000000 */
[----:B------:R-:W-:Y:S01]  /*0db0*/  IMAD R37, R2, R6, R37 ;  /* 0x0000000602257224 */ /* 0x000fe200078e0225 */
[----:B------:R-:W-:Y:S01]  /*0dc0*/  ULOP3.LUT UR39, UR5, 0x90, URZ, 0xfc, !UPT ;  /* 0x0000009005277892 */ /* 0x000fe2000f8efc3f */
[----:B------:R-:W-:Y:S01]  /*0dd0*/  IMAD.HI.U32 R6, R0, R29, RZ ;  /* 0x0000001d00067227 */ /* 0x000fe200078e00ff */
[----:B------:R-:W-:-:S02]  /*0de0*/  ULOP3.LUT UR38, UR5, 0x88, URZ, 0xfc, !UPT ;  /* 0x0000008805267892 */ /* 0x000fc4000f8efc3f */
[C---:B------:R-:W-:Y:S01]  /*0df0*/  ISETP.GT.U32.AND P1, PT, R2.reuse, R37, PT ;  /* 0x000000250200720c */ /* 0x040fe20003f24070 */
[----:B------:R-:W-:Y:S01]  /*0e00*/  IMAD.MOV R5, RZ, RZ, -R5 ;  /* 0x000000ffff057224 */ /* 0x000fe200078e0a05 */
[----:B------:R-:W-:Y:S01]  /*0e10*/  ULOP3.LUT UR37, UR5, 0x80, URZ, 0xfc, !UPT ;  /* 0x0000008005257892 */ /* 0x000fe2000f8efc3f */
[----:B------:R-:W-:Y:S01]  /*0e20*/  IMAD.U32 R7, RZ, RZ, UR15 ;  /* 0x0000000fff077e24 */ /* 0x000fe2000f8e00ff */
[----:B------:R-:W-:Y:S01]  /*0e30*/  ULOP3.LUT UR36, UR5, 0x70, URZ, 0xfc, !UPT ;  /* 0x0000007005247892 */ /* 0x000fe2000f8efc3f */
[----:B------:R-:W-:Y:S01]  /*0e40*/  IMAD.MOV R6, RZ, RZ, -R6 ;  /* 0x000000ffff067224 */ /* 0x000fe200078e0a06 */
[----:B------:R-:W-:Y:S01]  /*0e50*/  ULOP3.LUT UR35, UR5, 0x68, URZ, 0xfc, !UPT ;  /* 0x0000006805237892 */ /* 0x000fe2000f8efc3f */
[----:B------:R-:W-:Y:S01]  /*0e60*/  IMAD R27, R2, R5, R27 ;  /* 0x00000005021b7224 */ /* 0x000fe200078e021b */
[----:B------:R-:W-:Y:S01]  /*0e70*/  IABS R7, R7 ;  /* 0x0000000700077213 */ /* 0x000fe20000000000 */
[----:B------:R-:W-:Y:S01]  /*0e80*/  IMAD.HI.U32 R5, R0, R17, RZ ;  /* 0x0000001100057227 */ /* 0x000fe200078e00ff */
[----:B------:R-:W-:-:S02]  /*0e90*/  ULOP3.LUT UR34, UR5, 0x60, URZ, 0xfc, !UPT ;  /* 0x0000006005227892 */ /* 0x000fc4000f8efc3f */
[C---:B------:R-:W-:Y:S01]  /*0ea0*/  ISETP.GT.U32.AND P5, PT, R2.reuse, R27, PT ;  /* 0x0000001b0200720c */ /* 0x040fe20003fa4070 */
[----:B------:R-:W-:Y:S01]  /*0eb0*/  IMAD.U32 R8, RZ, RZ, UR14 ;  /* 0x0000000eff087e24 */ /* 0x000fe2000f8e00ff */
[----:B------:R-:W-:Y:S01]  /*0ec0*/  ULOP3.LUT UR33, UR5, 0x50, URZ, 0xfc, !UPT ;  /* 0x0000005005217892 */ /* 0x000fe2000f8efc3f */
[C---:B------:R-:W-:Y:S01]  /*0ed0*/  IMAD R29, R2.reuse, R6, R29 ;  /* 0x00000006021d7224 */ /* 0x040fe200078e021d */
[----:B------:R-:W-:Y:S01]  /*0ee0*/  ULOP3.LUT UR32, UR5, 0x48, URZ, 0xfc, !UPT ;  /* 0x0000004805207892 */ /* 0x000fe2000f8efc3f */
[----:B------:R-:W-:Y:S01]  /*0ef0*/  IMAD.MOV R6, RZ, RZ, -R5 ;  /* 0x000000ffff067224 */ /* 0x000fe200078e0a05 */
[----:B------:R-:W-:Y:S01]  /*0f00*/  IABS R8, R8 ;  /* 0x0000000800087213 */ /* 0x000fe20000000000 */
[----:B------:R-:W-:Y:S01]  /*0f10*/  IMAD.U32 R9, RZ, RZ, UR13 ;  /* 0x0000000dff097e24 */ /* 0x000fe2000f8e00ff */
[----:B------:R-:W-:Y:S01]  /*0f20*/  ISETP.GT.U32.AND P6, PT, R2, R29, PT ;  /* 0x0000001d0200720c */ /* 0x000fe20003fc4070 */
[----:B------:R-:W-:Y:S01]  /*0f30*/  IMAD.HI.U32 R5, R0, R7, RZ ;  /* 0x0000000700057227 */ /* 0x000fe200078e00ff */
[----:B------:R-:W-:-:S02]  /*0f40*/  ULOP3.LUT UR31, UR5, 0x40, URZ, 0xfc, !UPT ;  /* 0x00000040051f7892 */ /* 0x000fc4000f8efc3f */
[----:B------:R-:W-:Y:S01]  /*0f50*/  IABS R11, R9 ;  /* 0x00000009000b7213 */ /* 0x000fe20000000000 */
[----:B------:R-:W-:Y:S01]  /*0f60*/  IMAD R17, R2, R6, R17 ;  /* 0x0000000602117224 */ /* 0x000fe200078e0211 */
[----:B------:R-:W-:Y:S01]  /*0f70*/  ULOP3.LUT UR30, UR5, 0x30, URZ, 0xfc, !UPT ;  /* 0x00000030051e7892 */ /* 0x000fe2000f8efc3f */
[----:B------:R-:W-:Y:S01]  /*0f80*/  IMAD.U32 R6, RZ, RZ, UR12 ;  /* 0x0000000cff067e24 */ /* 0x000fe2000f8e00ff */
[----:B------:R-:W-:Y:S01]  /*0f90*/  ULOP3.LUT UR28, UR5, 0x20, URZ, 0xfc, !UPT ;  /* 0x00000020051c7892 */ /* 0x000fe2000f8efc3f */
[----:B------:R-:W-:Y:S01]  /*0fa0*/  IMAD.MOV.U32 R9, RZ, RZ, R8 ;  /* 0x000000ffff097224 */ /* 0x000fe200078e0008 */
[----:B------:R-:W-:Y:S01]  /*0fb0*/  ULOP3.LUT UR29, UR5, 0x28, URZ, 0xfc, !UPT ;  /* 0x00000028051d7892 */ /* 0x000fe2000f8efc3f */
[----:B------:R-:W-:Y:S01]  /*0fc0*/  IMAD.MOV R5, RZ, RZ, -R5 ;  /* 0x000000ffff057224 */ /* 0x000fe200078e0a05 */
[----:B------:R-:W-:Y:S01]  /*0fd0*/  IABS R13, R6 ;  /* 0x00000006000d7213 */ /* 0x000fe20000000000 */
[----:B------:R-:W-:Y:S01]  /*0fe0*/  IMAD.U32 R8, RZ, RZ, UR7 ;  /* 0x00000007ff087e24 */ /* 0x000fe2000f8e00ff */
[----:B------:R-:W-:Y:S01]  /*0ff0*/  ULOP3.LUT UR27, UR5, 0x10, URZ, 0xfc, !UPT ;  /* 0x00000010051b7892 */ /* 0x000fe2000f8efc3f */
[----:B------:R-:W-:Y:S01]  /*1000*/  @!P0 IMAD.IADD R4, R4, 0x1, -R3 ;  /* 0x0000000104048824 */ /* 0x000fe200078e0a03 */
[----:B------:R-:W-:Y:S01]  /*1010*/  UIADD3 UR25, UR4, 0x1f8, URZ ;  /* 0x000001f804197890 */ /* 0x000fe2000fffe03f */
[----:B------:R-:W-:Y:S01]  /*1020*/  IMAD.HI.U32 R6, R0, R9, RZ ;  /* 0x0000000900067227 */ /* 0x000fe200078e00ff */
[----:B------:R-:W-:Y:S01]  /*1030*/  IABS R15, R8 ;  /* 0x00000008000f7213 */ /* 0x000fe20000000000 */
[----:B------:R-:W-:Y:S01]  /*1040*/  ULOP3.LUT UR26, UR5, 0x8, URZ, 0xfc, !UPT ;  /* 0x00000008051a7892 */ /* 0x000fe2000f8efc3f */
[----:B------:R-:W-:Y:S01]  /*1050*/  ISETP.GT.U32.AND P0, PT, R3, R4, PT ;  /* 0x000000040300720c */ /* 0x000fe20003f04070 */
[----:B------:R-:W-:Y:S01]  /*1060*/  IMAD R5, R2, R5, R7 ;  /* 0x0000000502057224 */ /* 0x000fe200078e0207 */
[----:B------:R-:W-:Y:S01]  /*1070*/  UIADD3 UR24, UR4, 0x1d8, URZ ;  /* 0x000001d804187890 */ /* 0x000fe2000fffe03f */
[----:B------:R-:W-:Y:S01]  /*1080*/  IMAD.HI.U32 R7, R0, R11, RZ ;  /* 0x0000000b00077227 */ /* 0x000fe200078e00ff */
[----:B------:R-:W-:-:S02]  /*1090*/  UIADD3 UR23, UR4, 0x1b8, URZ ;  /* 0x000001b804177890 */ /* 0x000fc4000fffe03f */
[----:B------:R-:W-:Y:S01]  /*10a0*/  UIADD3 UR22, UR4, 0x198, URZ ;  /* 0x0000019804167890 */ /* 0x000fe2000fffe03f */
[----:B------:R-:W-:Y:S02]  /*10b0*/  IMAD.MOV R8, RZ, RZ, -R6 ;  /* 0x000000ffff087224 */ /* 0x000fe400078e0a06 */
[----:B------:R-:W-:Y:S02]  /*10c0*/  IMAD.MOV R10, RZ, RZ, -R7 ;  /* 0x000000ffff0a7224 */ /* 0x000fe400078e0a07 */
[----:B------:R-:W-:Y:S02]  /*10d0*/  IMAD R7, R2, R8, R9 ;  /* 0x0000000802077224 */ /* 0x000fe400078e0209 */
[----:B------:R-:W-:-:S04]  /*10e0*/  IMAD.HI.U32 R6, R0, R13, RZ ;  /* 0x0000000d00067227 */ /* 0x000fc800078e00ff */
[----:B------:R-:W-:Y:S02]  /*10f0*/  IMAD R9, R2, R10, R11 ;  /* 0x0000000a02097224 */ /* 0x000fe400078e020b */
[----:B------:R-:W-:Y:S02]  /*1100*/  IMAD.U32 R10, RZ, RZ, UR6 ;  /* 0x00000006ff0a7e24 */ /* 0x000fe4000f8e00ff */
[----:B------:R-:W-:-:S03]  /*1110*/  IMAD.HI.U32 R8, R0, R15, RZ ;  /* 0x0000000f00087227 */ /* 0x000fc600078e00ff */
[----:B------:R-:W-:Y:S01]  /*1120*/  IABS R10, R10 ;  /* 0x0000000a000a7213 */ /* 0x000fe20000000000 */
[----:B------:R-:W-:Y:S02]  /*1130*/  IMAD.MOV R6, RZ, RZ, -R6 ;  /* 0x000000ffff067224 */ /* 0x000fe400078e0a06 */
[----:B------:R-:W-:Y:S02]  /*1140*/  IMAD.MOV R8, RZ, RZ, -R8 ;  /* 0x000000ffff087224 */ /* 0x000fe400078e0a08 */
[----:B------:R-:W-:Y:S01]  /*1150*/  @!P0 IMAD.IADD R4, R4, 0x1, -R3 ;  /* 0x0000000104048824 */ /* 0x000fe200078e0a03 */
[----:B------:R-:W-:Y:S01]  /*1160*/  ISETP.NE.AND P0, PT, R80, RZ, PT ;  /* 0x000000ff5000720c */ /* 0x000fe20003f05270 */
[C---:B------:R-:W-:Y:S02]  /*1170*/  IMAD R11, R2.reuse, R6, R13 ;  /* 0x00000006020b7224 */ /* 0x040fe400078e020d */
[----:B------:R-:W-:Y:S02]  /*1180*/  IMAD.U32 R6, RZ, RZ, UR61 ;  /* 0x0000003dff067e24 */ /* 0x000fe4000f8e00ff */
[----:B------:R-:W-:-:S02]  /*1190*/  IMAD R13, R2, R8, R15 ;  /* 0x00000008020d7224 */ /* 0x000fc400078e020f */
[----:B------:R-:W-:Y:S01]  /*11a0*/  IMAD.MOV.U32 R15, RZ, RZ, R10 ;  /* 0x000000ffff0f7224 */ /* 0x000fe200078e000a */
[----:B------:R-:W-:Y:S01]  /*11b0*/  IABS R19, R6 ;  /* 0x0000000600137213 */ /* 0x000fe20000000000 */
[----:B------:R-:W-:Y:S02]  /*11c0*/  IMAD.U32 R8, RZ, RZ, UR60 ;  /* 0x0000003cff087e24 */ /* 0x000fe4000f8e00ff */
[----:B------:R-:W-:-:S03]  /*11d0*/  IMAD.HI.U32 R6, R0, R15, RZ ;  /* 0x0000000f00067227 */ /* 0x000fc600078e00ff */
[----:B------:R-:W-:Y:S01]  /*11e0*/  IABS R21, R8 ;  /* 0x0000000800157213 */ /* 0x000fe20000000000 */
[----:B------:R-:W-:Y:S02]  /*11f0*/  IMAD.MOV.U32 R3, RZ, RZ, R4 ;  /* 0x000000ffff037224 */ /* 0x000fe400078e0004 */
[----:B------:R-:W-:Y:S02]  /*1200*/  IMAD.MOV R8, RZ, RZ, -R6 ;  /* 0x000000ffff087224 */ /* 0x000fe400078e0a06 */
[----:B------:R-:W-:Y:S01]  /*1210*/  @!P3 IMAD.MOV R3, RZ, RZ, -R3 ;  /* 0x000000ffff03b224 */ /* 0x000fe200078e0a03 */
[----:B------:R-:W-:Y:S01]  /*1220*/  @!P0 LOP3.LUT R3, RZ, R80, RZ, 0x33, !PT ;  /* 0x00000050ff038212 */ /* 0x000fe200078e33ff */
[----:B------:R-:W-:Y:S01]  /*1230*/  IMAD.U32 R10, RZ, RZ, UR59 ;  /* 0x0000003bff0a7e24 */ /* 0x000fe2000f8e00ff */
[C---:B------:R-:W-:Y:S01]  /*1240*/  ISETP.GT.U32.AND P0, PT, R2.reuse, R5, PT ;  /* 0x000000050200720c */ /* 0x040fe20003f04070 */
[C---:B------:R-:W-:Y:S01]  /*1250*/  IMAD R15, R2.reuse, R8, R15 ;  /* 0x00000008020f7224 */ /* 0x040fe200078e020f */
[----:B------:R-:W-:Y:S01]  /*1260*/  ISETP.GT.U32.AND P3, PT, R2, R7, PT ;  /* 0x000000070200720c */ /* 0x000fe20003f64070 */
[----:B------:R-:W-:Y:S01]  /*1270*/  IMAD.HI.U32 R8, R0, R21, RZ ;  /* 0x0000001500087227 */ /* 0x000fe200078e00ff */
[----:B------:R-:W-:-:S03]  /*1280*/  IABS R23, R10 ;  /* 0x0000000a00177213 */ /* 0x000fc60000000000 */
[----:B------:R-:W-:-:S04]  /*1290*/  IMAD.HI.U32 R6, R0, R19, RZ ;  /* 0x0000001300067227 */ /* 0x000fc800078e00ff */
[----:B------:R-:W-:Y:S01]  /*12a0*/  @!P2 IMAD.IADD R43, R43, 0x1, -R2 ;  /* 0x000000012b2ba824 */ /* 0x000fe200078e0a02 */
[C---:B------:R-:W-:Y:S01]  /*12b0*/  ISETP.GT.U32.AND P2, PT, R2.reuse, R17, PT ;  /* 0x000000110200720c */ /* 0x040fe20003f44070 */
[----:B------:R-:W-:Y:S02]  /*12c0*/  IMAD.U32 R12, RZ, RZ, UR58 ;  /* 0x0000003aff0c7e24 */ /* 0x000fe4000f8e00ff */
[----:B------:R-:W-:Y:S01]  /*12d0*/  IMAD.MOV R8, RZ, RZ, -R8 ;  /* 0x000000ffff087224 */ /* 0x000fe200078e0a08 */
[C---:B------:R-:W-:Y:S01]  /*12e0*/  ISETP.GT.U32.AND P4, PT, R2.reuse, R43, PT ;  /* 0x0000002b0200720c */ /* 0x040fe20003f84070 */
[----:B------:R-:W-:Y:S01]  /*12f0*/  IMAD.MOV R6, RZ, RZ, -R6 ;  /* 0x000000ffff067224 */ /* 0x000fe200078e0a06 */
[----:B------:R-:W-:Y:S01]  /*1300*/  IABS R25, R12 ;  /* 0x0000000c00197213 */ /* 0x000fe20000000000 */
[----:B------:R-:W-:Y:S02]  /*1310*/  @!P5 IMAD.IADD R27, R27, 0x1, -R2 ;  /* 0x000000011b1bd824 */ /* 0x000fe400078e0a02 */
[----:B------:R-:W-:-:S02]  /*1320*/  IMAD R21, R2, R8, R21 ;  /* 0x0000000802157224 */ /* 0x000fc400078e0215 */
[----:B------:R-:W-:Y:S01]  /*1330*/  IMAD.HI.U32 R10, R0, R23, RZ ;  /* 0x00000017000a7227 */ /* 0x000fe200078e00ff */
[----:B------:R-:W-:-:S03]  /*1340*/  ISETP.GT.U32.AND P5, PT, R2, R27, PT ;  /* 0x0000001b0200720c */ /* 0x000fc60003fa4070 */
[C---:B------:R-:W-:Y:S02]  /*1350*/  IMAD R19, R2.reuse, R6, R19 ;  /* 0x0000000602137224 */ /* 0x040fe400078e0213 */
[----:B------:R-:W-:Y:S02]  /*1360*/  IMAD.U32 R8, RZ, RZ, UR56 ;  /* 0x00000038ff087e24 */ /* 0x000fe4000f8e00ff */
[----:B------:R-:W-:Y:S02]  /*1370*/  IMAD.U32 R6, RZ, RZ, UR57 ;  /* 0x00000039ff067e24 */ /* 0x000fe4000f8e00ff */
[--C-:B------:R-:W-:Y:S01]  /*1380*/  @!P1 IMAD.IADD R37, R37, 0x1, -R2.reuse ;  /* 0x0000000125259824 */ /* 0x100fe200078e0a02 */
[C---:B------:R-:W-:Y:S01]  /*1390*/  ISETP.GT.U32.AND P1, PT, R2.reuse, R9, PT ;  /* 0x000000090200720c */ /* 0x040fe20003f24070 */
[--C-:B------:R-:W-:Y:S01]  /*13a0*/  @!P6 IMAD.IADD R29, R29, 0x1, -R2.reuse ;  /* 0x000000011d1de824 */ /* 0x100fe200078e0a02 */
[----:B------:R-:W-:Y:S01]  /*13b0*/  IABS R33, R8 ;  /* 0x0000000800217213 */ /* 0x000fe20000000000 */
[----:B------:R-:W-:Y:S01]  /*13c0*/  @!P0 IMAD.IADD R5, R5, 0x1, -R2 ;  /* 0x0000000105058824 */ /* 0x000fe200078e0a02 */
[----:B------:R-:W-:Y:S01]  /*13d0*/  ISETP.GT.U32.AND P0, PT, R2, R11, PT ;  /* 0x0000000b0200720c */ /* 0x000fe20003f04070 */
[----:B------:R-:W-:Y:S01]  /*13e0*/  IMAD.HI.U32 R12, R0, R25, RZ ;  /* 0x00000019000c7227 */ /* 0x000fe200078e00ff */
[----:B------:R-:W-:-:S02]  /*13f0*/  IABS R31, R6 ;  /* 0x00000006001f7213 */ /* 0x000fc40000000000 */
[C---:B------:R-:W-:Y:S01]  /*1400*/  ISETP.GT.U32.AND P6, PT, R2.reuse, R37, PT ;  /* 0x000000250200720c */ /* 0x040fe20003fc4070 */
[----:B------:R-:W-:Y:S02]  /*1410*/  IMAD.MOV R10, RZ, RZ, -R10 ;  /* 0x000000ffff0a7224 */ /* 0x000fe400078e0a0a */
[--C-:B------:R-:W-:Y:S01]  /*1420*/  @!P2 IMAD.IADD R17, R17, 0x1, -R2.reuse ;  /* 0x000000011111a824 */ /* 0x100fe200078e0a02 */
[C---:B------:R-:W-:Y:S01]  /*1430*/  ISETP.GT.U32.AND P2, PT, R2.reuse, R29, PT ;  /* 0x0000001d0200720c */ /* 0x040fe20003f44070 */
[----:B------:R-:W-:Y:S01]  /*1440*/  @!P3 IMAD.IADD R7, R7, 0x1, -R2 ;  /* 0x000000010707b824 */ /* 0x000fe200078e0a02 */
[C---:B------:R-:W-:Y:S01]  /*1450*/  ISETP.GT.U32.AND P3, PT, R2.reuse, R5, PT ;  /* 0x000000050200720c */ /* 0x040fe20003f64070 */
[----:B------:R-:W-:Y:S02]  /*1460*/  IMAD.U32 R6, RZ, RZ, UR55 ;  /* 0x00000037ff067e24 */ /* 0x000fe4000f8e00ff */
[----:B------:R-:W-:Y:S02]  /*1470*/  IMAD.MOV R12, RZ, RZ, -R12 ;  /* 0x000000ffff0c7224 */ /* 0x000fe400078e0a0c */
[----:B------:R-:W-:Y:S01]  /*1480*/  IMAD R23, R2, R10, R23 ;  /* 0x0000000a02177224 */ /* 0x000fe200078e0217 */
[----:B------:R-:W-:Y:S01]  /*1490*/  IABS R35, R6 ;  /* 0x0000000600237213 */ /* 0x000fe20000000000 */
[----:B------:R-:W-:-:S02]  /*14a0*/  IMAD.U32 R10, RZ, RZ, UR54 ;  /* 0x00000036ff0a7e24 */ /* 0x000fc4000f8e00ff */
[----:B------:R-:W-:-:S03]  /*14b0*/  IMAD.HI.U32 R8, R0, R33, RZ ;  /* 0x0000002100087227 */ /* 0x000fc600078e00ff */
[----:B------:R-:W-:Y:S01]  /*14c0*/  IABS R39, R10 ;  /* 0x0000000a00277213 */ /* 0x000fe20000000000 */
[----:B------:R-:W-:Y:S01]  /*14d0*/  @!P4 IMAD.IADD R43, R43, 0x1, -R2 ;  /* 0x000000012b2bc824 */ /* 0x000fe200078e0a02 */
[C---:B------:R-:W-:Y:S01]  /*14e0*/  ISETP.GT.U32.AND P4, PT, R2.reuse, R17, PT ;  /* 0x000000110200720c */ /* 0x040fe20003f84070 */
[----:B------:R-:W-:Y:S02]  /*14f0*/  IMAD R25, R2, R12, R25 ;  /* 0x0000000c02197224 */ /* 0x000fe400078e0219 */
[----:B------:R-:W-:-:S04]  /*1500*/  IMAD.HI.U32 R6, R0, R31, RZ ;  /* 0x0000001f00067227 */ /* 0x000fc800078e00ff */
[----:B------:R-:W-:Y:S02]  /*1510*/  IMAD.U32 R12, RZ, RZ, UR53 ;  /* 0x00000035ff0c7e24 */ /* 0x000fe4000f8e00ff */
[----:B------:R-:W-:Y:S02]  /*1520*/  IMAD.MOV R8, RZ, RZ, -R8 ;  /* 0x000000ffff087224 */ /* 0x000fe400078e0a08 */
[--C-:B------:R-:W-:Y:S01]  /*1530*/  @!P5 IMAD.IADD R27, R27, 0x1, -R2.reuse ;  /* 0x000000011b1bd824 */ /* 0x100fe200078e0a02 */
[C---:B------:R-:W-:Y:S01]  /*1540*/  ISETP.GT.U32.AND P5, PT, R2.reuse, R13, PT ;  /* 0x0000000d0200720c */ /* 0x040fe20003fa4070 */
[--C-:B------:R-:W-:Y:S01]  /*1550*/  @!P1 IMAD.IADD R9, R9, 0x1, -R2.reuse ;  /* 0x0000000109099824 */ /* 0x100fe200078e0a02 */
[C---:B------:R-:W-:Y:S01]  /*1560*/  ISETP.GT.U32.AND P1, PT, R2.reuse, R7, PT ;  /* 0x000000070200720c */ /* 0x040fe20003f24070 */
[----:B------:R-:W-:Y:S01]  /*1570*/  @!P0 IMAD.IADD R11, R11, 0x1, -R2 ;  /* 0x000000010b0b8824 */ /* 0x000fe200078e0a02 */
[----:B------:R-:W-:Y:S01]  /*1580*/  ISETP.GT.U32.AND P0, PT, R2, R19, PT ;  /* 0x000000130200720c */ /* 0x000fe20003f04070 */
[----:B------:R-:W-:Y:S01]  /*1590*/  IMAD.MOV R10, RZ, RZ, -R6 ;  /* 0x000000ffff0a7224 */ /* 0x000fe200078e0a06 */
[----:B------:R-:W-:Y:S01]  /*15a0*/  IABS R41, R12 ;  /* 0x0000000c00297213 */ /* 0x000fe20000000000 */
[----:B------:R-:W-:-:S04]  /*15b0*/  IMAD.HI.U32 R6, R0, R35, RZ ;  /* 0x0000002300067227 */ /* 0x000fc800078e00ff */
[----:B------:R-:W-:Y:S02]  /*15c0*/  IMAD R33, R2, R8, R33 ;  /* 0x0000000802217224 */ /* 0x000fe400078e0221 */
[----:B------:R-:W-:-:S04]  /*15d0*/  IMAD.HI.U32 R8, R0, R39, RZ ;  /* 0x0000002700087227 */ /* 0x000fc800078e00ff */
[--C-:B------:R-:W-:Y:S01]  /*15e0*/  @!P6 IMAD.IADD R37, R37, 0x1, -R2.reuse ;  /* 0x000000012525e824 */ /* 0x100fe200078e0a02 */
[C---:B------:R-:W-:Y:S01]  /*15f0*/  ISETP.GT.U32.AND P6, PT, R2.reuse, R9, PT ;  /* 0x000000090200720c */ /* 0x040fe20003fc4070 */
[--C-:B------:R-:W-:Y:S01]  /*1600*/  @!P2 IMAD.IADD R29, R29, 0x1, -R2.reuse ;  /* 0x000000011d1da824 */ /* 0x100fe200078e0a02 */
[C---:B------:R-:W-:Y:S01]  /*1610*/  ISETP.GT.U32.AND P2, PT, R2.reuse, R15, PT ;  /* 0x0000000f0200720c */ /* 0x040fe20003f44070 */
[----:B------:R-:W-:Y:S01]  /*1620*/  @!P3 IMAD.IADD R5, R5, 0x1, -R2 ;  /* 0x000000010505b824 */ /* 0x000fe200078e0a02 */
[C---:B------:R-:W-:Y:S01]  /*1630*/  ISETP.GT.U32.AND P3, PT, R2.reuse, R21, PT ;  /* 0x000000150200720c */ /* 0x040fe20003f64070 */
[----:B------:R-:W-:Y:S02]  /*1640*/  IMAD R31, R2, R10, R31 ;  /* 0x0000000a021f7224 */ /* 0x000fe400078e021f */
[----:B------:R-:W-:Y:S02]  /*1650*/  IMAD.MOV R10, RZ, RZ, -R6 ;  /* 0x000000ffff0a7224 */ /* 0x000fe400078e0a06 */
[----:B------:R-:W-:-:S02]  /*1660*/  IMAD.U32 R12, RZ, RZ, UR52 ;  /* 0x00000034ff0c7e24 */ /* 0x000fc4000f8e00ff */
[----:B------:R-:W-:-:S03]  /*1670*/  IMAD.HI.U32 R6, R0, R41, RZ ;  /* 0x0000002900067227 */ /* 0x000fc600078e00ff */
[----:B------:R-:W-:Y:S01]  /*1680*/  IABS R45, R12 ;  /* 0x0000000c002d7213 */ /* 0x000fe20000000000 */
[----:B------:R-:W-:Y:S02]  /*1690*/  IMAD.MOV R8, RZ, RZ, -R8 ;  /* 0x000000ffff087224 */ /* 0x000fe400078e0a08 */
[----:B------:R-:W-:Y:S01]  /*16a0*/  @!P4 IMAD.IADD R17, R17, 0x1, -R2 ;  /* 0x000000011111c824 */ /* 0x000fe200078e0a02 */
[C---:B------:R-:W-:Y:S01]  /*16b0*/  ISETP.GT.U32.AND P4, PT, R2.reuse, R11, PT ;  /* 0x0000000b0200720c */ /* 0x040fe20003f84070 */
[C---:B------:R-:W-:Y:S02]  /*16c0*/  IMAD R35, R2.reuse, R10, R35 ;  /* 0x0000000a02237224 */ /* 0x040fe400078e0223 */
[----:B------:R-:W-:Y:S02]  /*16d0*/  IMAD.MOV R6, RZ, RZ, -R6 ;  /* 0x000000ffff067224 */ /* 0x000fe400078e0a06 */
[----:B------:R-:W-:Y:S02]  /*16e0*/  IMAD R39, R2, R8, R39 ;  /* 0x0000000802277224 */ /* 0x000fe400078e0227 */
[----:B------:R-:W-:-:S02]  /*16f0*/  IMAD.U32 R10, RZ, RZ, UR50 ;  /* 0x00000032ff0a7e24 */ /* 0x000fc4000f8e00ff */
[----:B------:R-:W-:Y:S02]  /*1700*/  IMAD.U32 R8, RZ, RZ, UR51 ;  /* 0x00000033ff087e24 */ /* 0x000fe4000f8e00ff */
[--C-:B------:R-:W-:Y:S01]  /*1710*/  @!P5 IMAD.IADD R13, R13, 0x1, -R2.reuse ;  /* 0x000000010d0dd824 */ /* 0x100fe200078e0a02 */
[C---:B------:R-:W-:Y:S01]  /*1720*/  ISETP.GT.U32.AND P5, PT, R2.reuse, R25, PT ;  /* 0x000000190200720c */ /* 0x040fe20003fa4070 */
[--C-:B------:R-:W-:Y:S01]  /*1730*/  @!P1 IMAD.IADD R7, R7, 0x1, -R2.reuse ;  /* 0x0000000107079824 */ /* 0x100fe200078e0a02 */
[C---:B------:R-:W-:Y:S01]  /*1740*/  ISETP.GT.U32.AND P1, PT, R2.reuse, R23, PT ;  /* 0x000000170200720c */ /* 0x040fe20003f24070 */
[----:B------:R-:W-:Y:S01]  /*1750*/  @!P0 IMAD.IADD R19, R19, 0x1, -R2 ;  /* 0x0000000113138824 */ /* 0x000fe200078e0a02 */
[----:B------:R-:W-:Y:S01]  /*1760*/  IABS R49, R10 ;  /* 0x0000000a00317213 */ /* 0x000fe20000000000 */
[----:B------:R-:W-:Y:S01]  /*1770*/  IMAD R41, R2, R6, R41 ;  /* 0x0000000602297224 */ /* 0x000fe200078e0229 */
[----:B------:R-:W-:Y:S01]  /*1780*/  IABS R47, R8 ;  /* 0x00000008002f7213 */ /* 0x000fe20000000000 */
[----:B------:R-:W-:Y:S01]  /*1790*/  IMAD.HI.U32 R6, R0, R45, RZ ;  /* 0x0000002d00067227 */ /* 0x000fe200078e00ff */
[----:B------:R-:W-:-:S03]  /*17a0*/  ISETP.GT.U32.AND P0, PT, R2, R33, PT ;  /* 0x000000210200720c */ /* 0x000fc60003f04070 */
[----:B------:R-:W-:Y:S02]  /*17b0*/  IMAD.U32 R10, RZ, RZ, UR49 ;  /* 0x00000031ff0a7e24 */ /* 0x000fe4000f8e00ff */
        /* <DEDUP_REMOVED lines=9> */
[----:B------:R-:W-:Y:S01]  /*1850*/  @!P4 IMAD.IADD R11, R11, 0x1, -R2 ;  /* 0x000000010b0bc824 */ /* 0x000fe200078e0a02 */
[C---:B------:R-:W-:Y:S01]  /*1860*/  ISETP.GT.U32.AND P4, PT, R2.reuse, R15, PT ;  /* 0x0000000f0200720c */ /* 0x040fe20003f84070 */
[----:B------:R-:W-:Y:S02]  /*1870*/  IMAD.U32 R12, RZ, RZ, UR48 ;  /* 0x00000030ff0c7e24 */ /* 0x000fe4000f8e00ff */
[----:B------:R-:W-:Y:S02]  /*1880*/  IMAD R45, R2, R8, R45 ;  /* 0x00000008022d7224 */ /* 0x000fe400078e022d */
[----:B------:R-:W-:Y:S01]  /*1890*/  IMAD.HI.U32 R8, R0, R49, RZ ;  /* 0x0000003100087227 */ /* 0x000fe200078e00ff */
[----:B------:R-:W-:-:S03]  /*18a0*/  IABS R53, R12 ;  /* 0x0000000c00357213 */ /* 0x000fc60000000000 */
[----:B------:R-:W-:Y:S02]  /*18b0*/  IMAD.MOV R10, RZ, RZ, -R6 ;  /* 0x000000ffff0a7224 */ /* 0x000fe400078e0a06 */
[----:B------:R-:W-:Y:S01]  /*18c0*/  @!P5 IMAD.IADD R25, R25, 0x1, -R2 ;  /* 0x000000011919d824 */ /* 0x000fe200078e0a02 */
[----:B------:R-:W-:Y:S01]  /*18d0*/  ISETP.GT.U32.AND P5, PT, R2, R35, PT ;  /* 0x000000230200720c */ /* 0x000fe20003fa4070 */
[----:B------:R-:W-:-:S04]  /*18e0*/  IMAD.HI.U32 R6, R0, R51, RZ ;  /* 0x0000003300067227 */ /* 0x000fc800078e00ff */
[----:B------:R-:W-:Y:S01]  /*18f0*/  @!P1 IMAD.IADD R23, R23, 0x1, -R2 ;  /* 0x0000000117179824 */ /* 0x000fe200078e0a02 */
[C---:B------:R-:W-:Y:S01]  /*1900*/  ISETP.GT.U32.AND P1, PT, R2.reuse, R21, PT ;  /* 0x000000150200720c */ /* 0x040fe20003f24070 */
[----:B------:R-:W-:Y:S02]  /*1910*/  IMAD.MOV R8, RZ, RZ, -R8 ;  /* 0x000000ffff087224 */ /* 0x000fe400078e0a08 */
[C---:B------:R-:W-:Y:S02]  /*1920*/  IMAD R47, R2.reuse, R10, R47 ;  /* 0x0000000a022f7224 */ /* 0x040fe400078e022f */
[----:B------:R-:W-:Y:S02]  /*1930*/  IMAD.MOV R6, RZ, RZ, -R6 ;  /* 0x000000ffff067224 */ /* 0x000fe400078e0a06 */
[----:B------:R-:W-:Y:S02]  /*1940*/  IMAD.U32 R10, RZ, RZ, UR47 ;  /* 0x0000002fff0a7e24 */ /* 0x000fe4000f8e00ff */
[--C-:B------:R-:W-:Y:S01]  /*1950*/  @!P6 IMAD.IADD R13, R13, 0x1, -R2.reuse ;  /* 0x000000010d0de824 */ /* 0x100fe200078e0a02 */
[C---:B------:R-:W-:Y:S01]  /*1960*/  ISETP.GT.U32.AND P6, PT, R2.reuse, R23, PT ;  /* 0x000000170200720c */ /* 0x040fe20003fc4070 */
[--C-:B------:R-:W-:Y:S01]  /*1970*/  @!P2 IMAD.IADD R31, R31, 0x1, -R2.reuse ;  /* 0x000000011f1fa824 */ /* 0x100fe200078e0a02 */
[C---:B------:R-:W-:Y:S01]  /*1980*/  ISETP.GT.U32.AND P2, PT, R2.reuse, R25, PT ;  /* 0x000000190200720c */ /* 0x040fe20003f44070 */
[--C-:B------:R-:W-:Y:S01]  /*1990*/  @!P0 IMAD.IADD R33, R33, 0x1, -R2.reuse ;  /* 0x0000000121218824 */ /* 0x100fe200078e0a02 */
[----:B------:R-:W-:Y:S01]  /*19a0*/  IABS R55, R10 ;  /* 0x0000000a00377213 */ /* 0x000fe20000000000 */
[----:B------:R-:W-:Y:S01]  /*19b0*/  @!P3 IMAD.IADD R19, R19, 0x1, -R2 ;  /* 0x000000011313b824 */ /* 0x000fe200078e0a02 */
[C---:B------:R-:W-:Y:S01]  /*19c0*/  ISETP.GT.U32.AND P3, PT, R2.reuse, R39, PT ;  /* 0x000000270200720c */ /* 0x040fe20003f64070 */
[C---:B------:R-:W-:Y:S01]  /*19d0*/  IMAD R49, R2.reuse, R8, R49 ;  /* 0x0000000802317224 */ /* 0x040fe200078e0231 */
[----:B------:R-:W-:Y:S01]  /*19e0*/  ISETP.GT.U32.AND P0, PT, R2, R31, PT ;  /* 0x0000001f0200720c */ /* 0x000fe20003f04070 */
[----:B------:R-:W-:-:S02]  /*19f0*/  IMAD.U32 R12, RZ, RZ, UR46 ;  /* 0x0000002eff0c7e24 */ /* 0x000fc4000f8e00ff */
[----:B------:R-:W-:-:S03]  /*1a00*/  IMAD.HI.U32 R8, R0, R53, RZ ;  /* 0x0000003500087227 */ /* 0x000fc600078e00ff */
[----:B------:R-:W-:Y:S01]  /*1a10*/  IABS R57, R12 ;  /* 0x0000000c00397213 */ /* 0x000fe20000000000 */
[C---:B------:R-:W-:Y:S02]  /*1a20*/  IMAD R51, R2.reuse, R6, R51 ;  /* 0x0000000602337224 */ /* 0x040fe400078e0233 */
[----:B------:R-:W-:Y:S02]  /*1a30*/  IMAD.U32 R6, RZ, RZ, UR45 ;  /* 0x0000002dff067e24 */ /* 0x000fe4000f8e00ff */
[----:B------:R-:W-:Y:S01]  /*1a40*/  @!P4 IMAD.IADD R15, R15, 0x1, -R2 ;  /* 0x000000010f0fc824 */ /* 0x000fe200078e0a02 */
[C---:B------:R-:W-:Y:S01]  /*1a50*/  ISETP.GT.U32.AND P4, PT, R2.reuse, R33, PT ;  /* 0x000000210200720c */ /* 0x040fe20003f84070 */
[----:B------:R-:W-:Y:S01]  /*1a60*/  IMAD.MOV R8, RZ, RZ, -R8 ;  /* 0x000000ffff087224 */ /* 0x000fe200078e0a08 */
[----:B------:R-:W-:Y:S01]  /*1a70*/  IABS R59, R6 ;  /* 0x00000006003b7213 */ /* 0x000fe20000000000 */
[----:B------:R-:W-:Y:S02]  /*1a80*/  IMAD.U32 R10, RZ, RZ, UR44 ;  /* 0x0000002cff0a7e24 */ /* 0x000fe4000f8e00ff */
[----:B------:R-:W-:Y:S01]  /*1a90*/  @!P5 IMAD.IADD R35, R35, 0x1, -R2 ;  /* 0x000000012323d824 */ /* 0x000fe200078e0a02 */
[C---:B------:R-:W-:Y:S01]  /*1aa0*/  ISETP.GT.U32.AND P5, PT, R2.reuse, R45, PT ;  /* 0x0000002d0200720c */ /* 0x040fe20003fa4070 */
[----:B------:R-:W-:Y:S01]  /*1ab0*/  IMAD R53, R2, R8, R53 ;  /* 0x0000000802357224 */ /* 0x000fe200078e0235 */
[----:B------:R-:W-:Y:S01]  /*1ac0*/  IABS R61, R10 ;  /* 0x0000000a003d7213 */ /* 0x000fe20000000000 */
[----:B------:R-:W-:-:S04]  /*1ad0*/  IMAD.HI.U32 R6, R0, R55, RZ ;  /* 0x0000003700067227 */ /* 0x000fc800078e00ff */
[----:B------:R-:W-:-:S04]  /*1ae0*/  IMAD.HI.U32 R8, R0, R57, RZ ;  /* 0x0000003900087227 */ /* 0x000fc800078e00ff */
[----:B------:R-:W-:Y:S02]  /*1af0*/  IMAD.MOV R10, RZ, RZ, -R6 ;  /* 0x000000ffff0a7224 */ /* 0x000fe400078e0a06 */
[--C-:B------:R-:W-:Y:S01]  /*1b00*/  @!P6 IMAD.IADD R23, R23, 0x1, -R2.reuse ;  /* 0x000000011717e824 */ /* 0x100fe200078e0a02 */
[C---:B------:R-:W-:Y:S01]  /*1b10*/  ISETP.GT.U32.AND P6, PT, R2.reuse, R35, PT ;  /* 0x000000230200720c */ /* 0x040fe20003fc4070 */
[--C-:B------:R-:W-:Y:S01]  /*1b20*/  @!P2 IMAD.IADD R25, R25, 0x1, -R2.reuse ;  /* 0x000000011919a824 */ /* 0x100fe200078e0a02 */
[C---:B------:R-:W-:Y:S01]  /*1b30*/  ISETP.GT.U32.AND P2, PT, R2.reuse, R47, PT ;  /* 0x0000002f0200720c */ /* 0x040fe20003f44070 */
[----:B------:R-:W-:Y:S01]  /*1b40*/  @!P3 IMAD.IADD R39, R39, 0x1, -R2 ;  /* 0x000000012727b824 */ /* 0x000fe200078e0a02 */
[----:B------:R-:W-:Y:S01]  /*1b50*/  ISETP.GT.U32.AND P3, PT, R2, R51, PT ;  /* 0x000000330200720c */ /* 0x000fe20003f64070 */
[----:B------:R-:W-:Y:S02]  /*1b60*/  IMAD.MOV R8, RZ, RZ, -R8 ;  /* 0x000000ffff087224 */ /* 0x000fe400078e0a08 */
[----:B------:R-:W-:-:S02]  /*1b70*/  IMAD.U32 R12, RZ, RZ, UR43 ;  /* 0x0000002bff0c7e24 */ /* 0x000fc4000f8e00ff */
[----:B------:R-:W-:-:S03]  /*1b80*/  IMAD.HI.U32 R6, R0, R59, RZ ;  /* 0x0000003b00067227 */ /* 0x000fc600078e00ff */
[----:B------:R-:W-:Y:S01]  /*1b90*/  IABS R63, R12 ;  /* 0x0000000c003f7213 */ /* 0x000fe20000000000 */
[C---:B------:R-:W-:Y:S02]  /*1ba0*/  IMAD R55, R2.reuse, R10, R55 ;  /* 0x0000000a02377224 */ /* 0x040fe400078e0237 */
[--C-:B------:R-:W-:Y:S01]  /*1bb0*/  @!P0 IMAD.IADD R31, R31, 0x1, -R2.reuse ;  /* 0x000000011f1f8824 */ /* 0x100fe200078e0a02 */
[C---:B------:R-:W-:Y:S01]  /*1bc0*/  ISETP.GT.U32.AND P0, PT, R2.reuse, R49, PT ;  /* 0x000000310200720c */ /* 0x040fe20003f04070 */
[----:B------:R-:W-:Y:S01]  /*1bd0*/  @!P4 IMAD.IADD R33, R33, 0x1, -R2 ;  /* 0x000000012121c824 */ /* 0x000fe200078e0a02 */
[C---:B------:R-:W-:Y:S01]  /*1be0*/  ISETP.GT.U32.AND P4, PT, R2.reuse, R39, PT ;  /* 0x000000270200720c */ /* 0x040fe20003f84070 */
[----:B------:R-:W-:Y:S02]  /*1bf0*/  IMAD R57, R2, R8, R57 ;  /* 0x0000000802397224 */ /* 0x000fe400078e0239 */
[----:B------:R-:W-:Y:S02]  /*1c00*/  IMAD.U32 R10, RZ, RZ, UR42 ;  /* 0x0000002aff0a7e24 */ /* 0x000fe4000f8e00ff */
[----:B------:R-:W-:-:S03]  /*1c10*/  IMAD.HI.U32 R8, R0, R61, RZ ;  /* 0x0000003d00087227 */ /* 0x000fc600078e00ff */
[----:B------:R-:W-:Y:S01]  /*1c20*/  IABS R65, R10 ;  /* 0x0000000a00417213 */ /* 0x000fe20000000000 */
[----:B------:R-:W-:Y:S02]  /*1c30*/  IMAD.MOV R6, RZ, RZ, -R6 ;  /* 0x000000ffff067224 */ /* 0x000fe400078e0a06 */
[----:B------:R-:W-:Y:S01]  /*1c40*/  @!P5 IMAD.IADD R45, R45, 0x1, -R2 ;  /* 0x000000012d2dd824 */ /* 0x000fe200078e0a02 */
[C---:B------:R-:W-:Y:S01]  /*1c50*/  ISETP.GT.U32.AND P5, PT, R2.reuse, R53, PT ;  /* 0x000000350200720c */ /* 0x040fe20003fa4070 */
[----:B------:R-:W-:Y:S02]  /*1c60*/  IMAD.MOV R8, RZ, RZ, -R8 ;  /* 0x000000ffff087224 */ /* 0x000fe400078e0a08 */
[----:B------:R-:W-:Y:S02]  /*1c70*/  IMAD R59, R2, R6, R59 ;  /* 0x00000006023b7224 */ /* 0x000fe400078e023b */
[----:B------:R-:W-:-:S04]  /*1c80*/  IMAD.HI.U32 R6, R0, R63, RZ ;  /* 0x0000003f00067227 */ /* 0x000fc800078e00ff */
[----:B------:R-:W-:Y:S02]  /*1c90*/  IMAD.U32 R10, RZ, RZ, UR41 ;  /* 0x00000029ff0a7e24 */ /* 0x000fe4000f8e00ff */
[C---:B------:R-:W-:Y:S02]  /*1ca0*/  IMAD R61, R2.reuse, R8, R61 ;  /* 0x00000008023d7224 */ /* 0x040fe400078e023d */
[--C-:B------:R-:W-:Y:S01]  /*1cb0*/  @!P2 IMAD.IADD R47, R47, 0x1, -R2.reuse ;  /* 0x000000012f2fa824 */ /* 0x100fe200078e0a02 */
[C---:B------:R-:W-:Y:S01]  /*1cc0*/  ISETP.GT.U32.AND P2, PT, R2.reuse, R55, PT ;  /* 0x000000370200720c */ /* 0x040fe20003f44070 */
[----:B------:R-:W-:Y:S01]  /*1cd0*/  @!P6 IMAD.IADD R35, R35, 0x1, -R2 ;  /* 0x000000012323e824 */ /* 0x000fe200078e0a02 */
[----:B------:R-:W-:Y:S01]  /*1ce0*/  ISETP.GT.U32.AND P6, PT, R2, R45, PT ;  /* 0x0000002d0200720c */ /* 0x000fe20003fc4070 */
[----:B------:R-:W-:Y:S01]  /*1cf0*/  IMAD.MOV R8, RZ, RZ, -R6 ;  /* 0x000000ffff087224 */ /* 0x000fe200078e0a06 */
[----:B------:R-:W-:Y:S01]  /*1d00*/  IABS R67, R10 ;  /* 0x0000000a00437213 */ /* 0x000fe20000000000 */
[----:B------:R-:W-:-:S02]  /*1d10*/  IMAD.U32 R12, RZ, RZ, UR40 ;  /* 0x00000028ff0c7e24 */ /* 0x000fc4000f8e00ff */
[----:B------:R-:W-:-:S03]  /*1d20*/  IMAD.HI.U32 R6, R0, R65, RZ ;  /* 0x0000004100067227 */ /* 0x000fc600078e00ff */
[----:B------:R-:W-:Y:S01]  /*1d30*/  IABS R69, R12 ;  /* 0x0000000c00457213 */ /* 0x000fe20000000000 */
[--C-:B------:R-:W-:Y:S01]  /*1d40*/  @!P0 IMAD.IADD R49, R49, 0x1, -R2.reuse ;  /* 0x0000000131318824 */ /* 0x100fe200078e0a02 */
[C---:B------:R-:W-:Y:S01]  /*1d50*/  ISETP.GT.U32.AND P0, PT, R2.reuse, R47, PT ;  /* 0x0000002f0200720c */ /* 0x040fe20003f04070 */
[--C-:B------:R-:W-:Y:S02]  /*1d60*/  @!P3 IMAD.IADD R51, R51, 0x1, -R2.reuse ;  /* 0x000000013333b824 */ /* 0x100fe400078e0a02 */
[----:B------:R-:W-:Y:S01]  /*1d70*/  @!P4 IMAD.IADD R39, R39, 0x1, -R2 ;  /* 0x000000012727c824 */ /* 0x000fe200078e0a02 */
[C---:B------:R-:W-:Y:S01]  /*1d80*/  ISETP.GT.U32.AND P4, PT, R2.reuse, R57, PT ;  /* 0x000000390200720c */ /* 0x040fe20003f84070 */
[C---:B------:R-:W-:Y:S01]  /*1d90*/  IMAD R63, R2.reuse, R8, R63 ;  /* 0x00000008023f7224 */ /* 0x040fe200078e023f */
[----:B------:R-:W-:Y:S01]  /*1da0*/  ISETP.GT.U32.AND P3, PT, R2, R49, PT ;  /* 0x000000310200720c */ /* 0x000fe20003f64070 */
[----:B------:R-:W-:Y:S02]  /*1db0*/  IMAD.MOV R8, RZ, RZ, -R6 ;  /* 0x000000ffff087224 */ /* 0x000fe400078e0a06 */
[----:B------:R-:W-:-:S04]  /*1dc0*/  IMAD.HI.U32 R6, R0, R67, RZ ;  /* 0x0000004300067227 */ /* 0x000fc800078e00ff */
[----:B------:R-:W-:Y:S02]  /*1dd0*/  IMAD.U32 R10, RZ, RZ, UR39 ;  /* 0x00000027ff0a7e24 */ /* 0x000fe4000f8e00ff */
[----:B------:R-:W-:Y:S01]  /*1de0*/  @!P5 IMAD.IADD R53, R53, 0x1, -R2 ;  /* 0x000000013535d824 */ /* 0x000fe200078e0a02 */
[C---:B------:R-:W-:Y:S01]  /*1df0*/  ISETP.GT.U32.AND P5, PT, R2.reuse, R51, PT ;  /* 0x000000330200720c */ /* 0x040fe20003fa4070 */
[----:B------:R-:W-:Y:S01]  /*1e00*/  IMAD R65, R2, R8, R65 ;  /* 0x0000000802417224 */ /* 0x000fe200078e0241 */
[----:B------:R-:W-:Y:S01]  /*1e10*/  IABS R71, R10 ;  /* 0x0000000a00477213 */ /* 0x000fe20000000000 */
[----:B------:R-:W-:Y:S02]  /*1e20*/  IMAD.U32 R12, RZ, RZ, UR38 ;  /* 0x00000026ff0c7e24 */ /* 0x000fe4000f8e00ff */
[----:B------:R-:W-:Y:S02]  /*1e30*/  IMAD.MOV R8, RZ, RZ, -R6 ;  /* 0x000000ffff087224 */ /* 0x000fe400078e0a06 */
[----:B------:R-:W-:Y:S01]  /*1e40*/  IMAD.HI.U32 R6, R0, R69, RZ ;  /* 0x0000004500067227 */ /* 0x000fe200078e00ff */
[----:B------:R-:W-:-:S03]  /*1e50*/  IABS R73, R12 ;  /* 0x0000000c00497213 */ /* 0x000fc60000000000 */
[----:B------:R-:W-:Y:S02]  /*1e60*/  IMAD.U32 R10, RZ, RZ, UR37 ;  /* 0x00000025ff0a7e24 */ /* 0x000fe4000f8e00ff */
[--C-:B------:R-:W-:Y:S01]  /*1e70*/  @!P2 IMAD.IADD R55, R55, 0x1, -R2.reuse ;  /* 0x000000013737a824 */ /* 0x100fe200078e0a02 */
[C---:B------:R-:W-:Y:S01]  /*1e80*/  ISETP.GT.U32.AND P2, PT, R2.reuse, R61, PT ;  /* 0x0000003d0200720c */ /* 0x040fe20003f44070 */
[----:B------:R-:W-:Y:S01]  /*1e90*/  @!P6 IMAD.IADD R45, R45, 0x1, -R2 ;  /* 0x000000012d2de824 */ /* 0x000fe200078e0a02 */
[C---:B------:R-:W-:Y:S01]  /*1ea0*/  ISETP.GT.U32.AND P6, PT, R2.reuse, R53, PT ;  /* 0x000000350200720c */ /* 0x040fe20003fc4070 */
[C---:B------:R-:W-:Y:S01]  /*1eb0*/  IMAD R67, R2.reuse, R8, R67 ;  /* 0x0000000802437224 */ /* 0x040fe200078e0243 */
[----:B------:R-:W-:Y:S01]  /*1ec0*/  IABS R75, R10 ;  /* 0x0000000a004b7213 */ /* 0x000fe20000000000 */
[----:B------:R-:W-:Y:S02]  /*1ed0*/  IMAD.MOV R8, RZ, RZ, -R6 ;  /* 0x000000ffff087224 */ /* 0x000fe400078e0a06 */
[--C-:B------:R-:W-:Y:S01]  /*1ee0*/  @!P0 IMAD.IADD R47, R47, 0x1, -R2.reuse ;  /* 0x000000012f2f8824 */ /* 0x100fe200078e0a02 */
[C---:B------:R-:W-:Y:S01]  /*1ef0*/  ISETP.GT.U32.AND P0, PT, R2.reuse, R55, PT ;  /* 0x000000370200720c */ /* 0x040fe20003f04070 */
[----:B------:R-:W-:Y:S01]  /*1f00*/  @!P4 IMAD.IADD R57, R57, 0x1, -R2 ;  /* 0x000000013939c824 */ /* 0x000fe200078e0a02 */
[----:B------:R-:W-:Y:S01]  /*1f10*/  ISETP.GT.U32.AND P4, PT, R2, R65, PT ;  /* 0x000000410200720c */ /* 0x000fe20003f84070 */
[----:B------:R-:W-:-:S04]  /*1f20*/  IMAD.HI.U32 R6, R0, R71, RZ ;  /* 0x0000004700067227 */ /* 0x000fc800078e00ff */
[----:B------:R-:W-:Y:S02]  /*1f30*/  IMAD R69, R2, R8, R69 ;  /* 0x0000000802457224 */ /* 0x000fe400078e0245 */
[----:B------:R-:W-:-:S04]  /*1f40*/  IMAD.HI.U32 R8, R0, R73, RZ ;  /* 0x0000004900087227 */ /* 0x000fc800078e00ff */
[--C-:B------:R-:W-:Y:S01]  /*1f50*/  @!P3 IMAD.IADD R49, R49, 0x1, -R2.reuse ;  /* 0x000000013131b824 */ /* 0x100fe200078e0a02 */
[C---:B------:R-:W-:Y:S01]  /*1f60*/  ISETP.GT.U32.AND P3, PT, R2.reuse, R63, PT ;  /* 0x0000003f0200720c */ /* 0x040fe20003f64070 */
[----:B------:R-:W-:Y:S01]  /*1f70*/  @!P5 IMAD.IADD R51, R51, 0x1, -R2 ;  /* 0x000000013333d824 */ /* 0x000fe200078e0a02 */
[----:B------:R-:W-:Y:S01]  /*1f80*/  ISETP.GT.U32.AND P5, PT, R2, R57, PT ;  /* 0x000000390200720c */ /* 0x000fe20003fa4070 */
[----:B------:R-:W-:Y:S02]  /*1f90*/  IMAD.MOV R10, RZ, RZ, -R6 ;  /* 0x000000ffff0a7224 */ /* 0x000fe400078e0a06 */
[----:B------:R-:W-:-:S04]  /*1fa0*/  IMAD.HI.U32 R6, R0, R75, RZ ;  /* 0x0000004b00067227 */ /* 0x000fc800078e00ff */
[----:B------:R-:W-:Y:S02]  /*1fb0*/  IMAD.U32 R12, RZ, RZ, UR36 ;  /* 0x00000024ff0c7e24 */ /* 0x000fe4000f8e00ff */
[----:B------:R-:W-:Y:S02]  /*1fc0*/  IMAD.MOV R8, RZ, RZ, -R8 ;  /* 0x000000ffff087224 */ /* 0x000fe400078e0a08 */
[C---:B------:R-:W-:Y:S01]  /*1fd0*/  IMAD R71, R2.reuse, R10, R71 ;  /* 0x0000000a02477224 */ /* 0x040fe200078e0247 */
[----:B------:R-:W-:Y:S01]  /*1fe0*/  IABS R105, R12 ;  /* 0x0000000c00697213 */ /* 0x000fe20000000000 */
[----:B------:R-:W-:Y:S02]  /*1ff0*/  IMAD.MOV R6, RZ, RZ, -R6 ;  /* 0x000000ffff067224 */ /* 0x000fe400078e0a06 */
[----:B------:R-:W-:Y:S01]  /*2000*/  @!P6 IMAD.IADD R53, R53, 0x1, -R2 ;  /* 0x000000013535e824 */ /* 0x000fe200078e0a02 */
[C---:B------:R-:W-:Y:S01]  /*2010*/  ISETP.GT.U32.AND P6, PT, R2.reuse, R67, PT ;  /* 0x000000430200720c */ /* 0x040fe20003fc4070 */
[----:B------:R-:W-:-:S02]  /*2020*/  IMAD R73, R2, R8, R73 ;  /* 0x0000000802497224 */ /* 0x000fc400078e0249 */
[----:B------:R-:W-:Y:S02]  /*2030*/  IMAD.U32 R8, RZ, RZ, UR35 ;  /* 0x00000023ff087e24 */ /* 0x000fe4000f8e00ff */
[--C-:B------:R-:W-:Y:S01]  /*2040*/  @!P1 IMAD.IADD R21, R21, 0x1, -R2.reuse ;  /* 0x0000000115159824 */ /* 0x100fe200078e0a02 */
[C---:B------:R-:W-:Y:S01]  /*2050*/  ISETP.GT.U32.AND P1, PT, R2.reuse, R41, PT ;  /* 0x000000290200720c */ /* 0x040fe20003f24070 */
[C---:B------:R-:W-:Y:S01]  /*2060*/  IMAD R75, R2.reuse, R6, R75 ;  /* 0x00000006024b7224 */ /* 0x040fe200078e024b */
[----:B------:R-:W-:Y:S01]  /*2070*/  IABS R107, R8 ;  /* 0x00000008006b7213 */ /* 0x000fe20000000000 */
[----:B------:R-:W-:Y:S02]  /*2080*/  IMAD.U32 R10, RZ, RZ, UR34 ;  /* 0x00000022ff0a7e24 */ /* 0x000fe4000f8e00ff */
[--C-:B------:R-:W-:Y:S01]  /*2090*/  @!P0 IMAD.IADD R55, R55, 0x1, -R2.reuse ;  /* 0x0000000137378824 */ /* 0x100fe200078e0a02 */
[C---:B------:R-:W-:Y:S01]  /*20a0*/  ISETP.GT.U32.AND P0, PT, R2.reuse, R69, PT ;  /* 0x000000450200720c */ /* 0x040fe20003f04070 */
[----:B------:R-:W-:Y:S01]  /*20b0*/  @!P2 IMAD.IADD R61, R61, 0x1, -R2 ;  /* 0x000000013d3da824 */ /* 0x000fe200078e0a02 */
[----:B------:R-:W-:Y:S01]  /*20c0*/  ISETP.GT.U32.AND P2, PT, R2, R71, PT ;  /* 0x000000470200720c */ /* 0x000fe20003f44070 */
[----:B------:R-:W-:Y:S01]  /*20d0*/  IMAD.HI.U32 R6, R0, R105, RZ ;  /* 0x0000006900067227 */ /* 0x000fe200078e00ff */
[----:B------:R-:W-:-:S03]  /*20e0*/  IABS R109, R10 ;  /* 0x0000000a006d7213 */ /* 0x000fc60000000000 */
[----:B------:R-:W-:Y:S02]  /*20f0*/  IMAD.U32 R12, RZ, RZ, UR33 ;  /* 0x00000021ff0c7e24 */ /* 0x000fe4000f8e00ff */
[--C-:B------:R-:W-:Y:S01]  /*2100*/  @!P3 IMAD.IADD R63, R63, 0x1, -R2.reuse ;  /* 0x000000013f3fb824 */ /* 0x100fe200078e0a02 */
[C---:B------:R-:W-:Y:S01]  /*2110*/  ISETP.GT.U32.AND P3, PT, R2.reuse, R73, PT ;  /* 0x000000490200720c */ /* 0x040fe20003f64070 */
[--C-:B------:R-:W-:Y:S01]  /*2120*/  @!P4 IMAD.IADD R65, R65, 0x1, -R2.reuse ;  /* 0x000000014141c824 */ /* 0x100fe200078e0a02 */
[C---:B------:R-:W-:Y:S01]  /*2130*/  ISETP.GT.U32.AND P4, PT, R2.reuse, R61, PT ;  /* 0x0000003d0200720c */ /* 0x040fe20003f84070 */
[----:B------:R-:W-:Y:S01]  /*2140*/  @!P5 IMAD.IADD R57, R57, 0x1, -R2 ;  /* 0x000000013939d824 */ /* 0x000fe200078e0a02 */
[----:B------:R-:W-:Y:S01]  /*2150*/  ISETP.GT.U32.AND P5, PT, R2, R75, PT ;  /* 0x0000004b0200720c */ /* 0x000fe20003fa4070 */
[----:B------:R-:W-:Y:S01]  /*2160*/  IMAD.U32 R10, RZ, RZ, UR32 ;  /* 0x00000020ff0a7e24 */ /* 0x000fe2000f8e00ff */
[----:B------:R-:W-:Y:S01]  /*2170*/  IABS R113, R12 ;  /* 0x0000000c00717213 */ /* 0x000fe20000000000 */
[----:B------:R-:W-:-:S02]  /*2180*/  IMAD.MOV R8, RZ, RZ, -R6 ;  /* 0x000000ffff087224 */ /* 0x000fc400078e0a06 */
[----:B------:R-:W-:Y:S01]  /*2190*/  IMAD.HI.U32 R6, R0, R107, RZ ;  /* 0x0000006b00067227 */ /* 0x000fe200078e00ff */
[----:B------:R-:W-:-:S03]  /*21a0*/  IABS R115, R10 ;  /* 0x0000000a00737213 */ /* 0x000fc60000000000 */
[----:B------:R-:W-:Y:S01]  /*21b0*/  @!P6 IMAD.IADD R67, R67, 0x1, -R2 ;  /* 0x000000014343e824 */ /* 0x000fe200078e0a02 */
[C---:B------:R-:W-:Y:S01]  /*21c0*/  ISETP.GT.U32.AND P6, PT, R2.reuse, R65, PT ;  /* 0x000000410200720c */ /* 0x040fe20003fc4070 */
[----:B------:R-:W-:Y:S02]  /*21d0*/  IMAD R105, R2, R8, R105 ;  /* 0x0000000802697224 */ /* 0x000fe400078e0269 */
[----:B------:R-:W-:Y:S02]  /*21e0*/  IMAD.MOV R10, RZ, RZ, -R6 ;  /* 0x000000ffff0a7224 */ /* 0x000fe400078e0a06 */
[----:B------:R-:W-:Y:S02]  /*21f0*/  IMAD.U32 R14, RZ, RZ, UR31 ;  /* 0x0000001fff0e7e24 */ /* 0x000fe4000f8e00ff */
[----:B------:R-:W-:Y:S02]  /*2200*/  @!P1 IMAD.IADD R41, R41, 0x1, -R2 ;  /* 0x0000000129299824 */ /* 0x000fe400078e0a02 */
[----:B------:R-:W-:Y:S01]  /*2210*/  IMAD.HI.U32 R8, R0, R109, RZ ;  /* 0x0000006d00087227 */ /* 0x000fe200078e00ff */
[----:B------:R-:W-:-:S02]  /*2220*/  IABS R117, R14 ;  /* 0x0000000e00757213 */ /* 0x000fc40000000000 */
[----:B------:R-:W-:Y:S01]  /*2230*/  ISETP.GT.U32.AND P1, PT, R2, R41, PT ;  /* 0x000000290200720c */ /* 0x000fe20003f24070 */
[----:B------:R-:W-:-:S04]  /*2240*/  IMAD.HI.U32 R6, R0, R113, RZ ;  /* 0x0000007100067227 */ /* 0x000fc800078e00ff */
[--C-:B------:R-:W-:Y:S01]  /*2250*/  @!P0 IMAD.IADD R69, R69, 0x1, -R2.reuse ;  /* 0x0000000145458824 */ /* 0x100fe200078e0a02 */
[----:B------:R-:W-:Y:S01]  /*2260*/  ISETP.LE.AND P0, PT, RZ, UR21, PT ;  /* 0x00000015ff007c0c */ /* 0x000fe2000bf03270 */
[----:B------:R-:W-:Y:S01]  /*2270*/  @!P2 IMAD.IADD R71, R71, 0x1, -R2 ;  /* 0x000000014747a824 */ /* 0x000fe200078e0a02 */
[----:B------:R-:W-:Y:S01]  /*2280*/  ISETP.GT.U32.AND P2, PT, R2, R67, PT ;  /* 0x000000430200720c */ /* 0x000fe20003f44070 */
[----:B------:R-:W-:Y:S01]  /*2290*/  IMAD.MOV R12, RZ, RZ, -R8 ;  /* 0x000000ffff0c7224 */ /* 0x000fe200078e0a08 */
[----:B------:R-:W-:Y:S01]  /*22a0*/  UIADD3 UR21, UR4, 0x178, URZ ;  /* 0x0000017804157890 */ /* 0x000fe2000fffe03f */
[----:B------:R-:W-:Y:S02]  /*22b0*/  IMAD.MOV R6, RZ, RZ, -R6 ;  /* 0x000000ffff067224 */ /* 0x000fe400078e0a06 */
[----:B------:R-:W-:-:S04]  /*22c0*/  IMAD.HI.U32 R8, R0, R115, RZ ;  /* 0x0000007300087227 */ /* 0x000fc800078e00ff */
[--C-:B------:R-:W-:Y:S01]  /*22d0*/  @!P3 IMAD.IADD R73, R73, 0x1, -R2.reuse ;  /* 0x000000014949b824 */ /* 0x100fe200078e0a02 */
[C---:B------:R-:W-:Y:S01]  /*22e0*/  ISETP.GT.U32.AND P3, PT, R2.reuse, R69, PT ;  /* 0x000000450200720c */ /* 0x040fe20003f64070 */
[--C-:B------:R-:W-:Y:S01]  /*22f0*/  @!P4 IMAD.IADD R61, R61, 0x1, -R2.reuse ;  /* 0x000000013d3dc824 */ /* 0x100fe200078e0a02 */
[C---:B------:R-:W-:Y:S01]  /*2300*/  ISETP.GT.U32.AND P4, PT, R2.reuse, R105, PT ;  /* 0x000000690200720c */ /* 0x040fe20003f84070 */
[----:B------:R-:W-:Y:S02]  /*2310*/  @!P5 IMAD.IADD R75, R75, 0x1, -R2 ;  /* 0x000000014b4bd824 */ /* 0x000fe400078e0a02 */
[C---:B------:R-:W-:Y:S02]  /*2320*/  IMAD R113, R2.reuse, R6, R113 ;  /* 0x0000000602717224 */ /* 0x040fe400078e0271 */
[----:B------:R-:W-:Y:S01]  /*2330*/  IMAD.MOV R8, RZ, RZ, -R8 ;  /* 0x000000ffff087224 */ /* 0x000fe200078e0a08 */
[----:B------:R-:W-:Y:S01]  /*2340*/  ISETP.GT.U32.AND P5, PT, R2, R75, PT ;  /* 0x0000004b0200720c */ /* 0x000fe20003fa4070 */
[----:B------:R-:W-:-:S04]  /*2350*/  IMAD.HI.U32 R6, R0, R117, RZ ;  /* 0x0000007500067227 */ /* 0x000fc800078e00ff */
[C---:B------:R-:W-:Y:S02]  /*2360*/  IMAD R107, R2.reuse, R10, R107 ;  /* 0x0000000a026b7224 */ /* 0x040fe400078e026b */
[C---:B------:R-:W-:Y:S02]  /*2370*/  IMAD R115, R2.reuse, R8, R115 ;  /* 0x0000000802737224 */ /* 0x040fe400078e0273 */
[----:B------:R-:W-:Y:S02]  /*2380*/  IMAD.MOV R6, RZ, RZ, -R6 ;  /* 0x000000ffff067224 */ /* 0x000fe400078e0a06 */
[----:B------:R-:W-:Y:S02]  /*2390*/  IMAD.U32 R8, RZ, RZ, UR30 ;  /* 0x0000001eff087e24 */ /* 0x000fe4000f8e00ff */
[C---:B------:R-:W-:Y:S02]  /*23a0*/  IMAD R109, R2.reuse, R12, R109 ;  /* 0x0000000c026d7224 */ /* 0x040fe400078e026d */
[--C-:B------:R-:W-:Y:S01]  /*23b0*/  @!P2 IMAD.IADD R67, R67, 0x1, -R2.reuse ;  /* 0x000000014343a824 */ /* 0x100fe200078e0a02 */
[C---:B------:R-:W-:Y:S01]  /*23c0*/  ISETP.GT.U32.AND P2, PT, R2.reuse, R107, PT ;  /* 0x0000006b0200720c */ /* 0x040fe20003f44070 */
[C---:B------:R-:W-:Y:S01]  /*23d0*/  IMAD R117, R2.reuse, R6, R117 ;  /* 0x0000000602757224 */ /* 0x040fe200078e0275 */
[----:B------:R-:W-:Y:S01]  /*23e0*/  IABS R121, R8 ;  /* 0x0000000800797213 */ /* 0x000fe20000000000 */
[----:B------:R-:W-:Y:S01]  /*23f0*/  @!P1 IMAD.IADD R41, R41, 0x1, -R2 ;  /* 0x0000000129299824 */ /* 0x000fe200078e0a02 */
[----:B------:R-:W-:Y:S01]  /*2400*/  ISETP.GT.U32.AND P1, PT, R2, R59, PT ;  /* 0x0000003b0200720c */ /* 0x000fe20003f24070 */
[----:B------:R-:W-:-:S02]  /*2410*/  IMAD.U32 R6, RZ, RZ, UR28 ;  /* 0x0000001cff067e24 */ /* 0x000fc4000f8e00ff */
[--C-:B------:R-:W-:Y:S01]  /*2420*/  @!P3 IMAD.IADD R69, R69, 0x1, -R2.reuse ;  /* 0x000000014545b824 */ /* 0x100fe200078e0a02 */
[C---:B------:R-:W-:Y:S01]  /*2430*/  ISETP.GT.U32.AND P3, PT, R2.reuse, R109, PT ;  /* 0x0000006d0200720c */ /* 0x040fe20003f64070 */
[--C-:B------:R-:W-:Y:S01]  /*2440*/  @!P4 IMAD.IADD R105, R105, 0x1, -R2.reuse ;  /* 0x000000016969c824 */ /* 0x100fe200078e0a02 */
[C---:B------:R-:W-:Y:S01]  /*2450*/  ISETP.GT.U32.AND P4, PT, R2.reuse, R113, PT ;  /* 0x000000710200720c */ /* 0x040fe20003f84070 */
[----:B------:R-:W-:Y:S01]  /*2460*/  IMAD.U32 R10, RZ, RZ, UR29 ;  /* 0x0000001dff0a7e24 */ /* 0x000fe2000f8e00ff */
[----:B------:R-:W-:Y:S01]  /*2470*/  IABS R125, R6 ;  /* 0x00000006007d7213 */ /* 0x000fe20000000000 */
[----:B------:R-:W-:Y:S01]  /*2480*/  @!P5 IMAD.IADD R75, R75, 0x1, -R2 ;  /* 0x000000014b4bd824 */ /* 0x000fe200078e0a02 */
[----:B------:R-:W-:Y:S01]  /*2490*/  ISETP.GT.U32.AND P5, PT, R2, R115, PT ;  /* 0x000000730200720c */ /* 0x000fe20003fa4070 */
[----:B------:R-:W-:Y:S01]  /*24a0*/  IMAD.U32 R8, RZ, RZ, UR27 ;  /* 0x0000001bff087e24 */ /* 0x000fe2000f8e00ff */
[----:B------:R-:W-:Y:S01]  /*24b0*/  IABS R123, R10 ;  /* 0x0000000a007b7213 */ /* 0x000fe20000000000 */
[----:B------:R-:W-:-:S03]  /*24c0*/  IMAD.HI.U32 R6, R0, R121, RZ ;  /* 0x0000007900067227 */ /* 0x000fc600078e00ff */
[----:B------:R-:W-:Y:S01]  /*24d0*/  IABS R129, R8 ;  /* 0x0000000800817213 */ /* 0x000fe20000000000 */
[----:B------:R-:W-:Y:S01]  /*24e0*/  @!P6 IMAD.IADD R65, R65, 0x1, -R2 ;  /* 0x000000014141e824 */ /* 0x000fe200078e0a02 */
[----:B------:R-:W-:Y:S01]  /*24f0*/  ISETP.GT.U32.AND P6, PT, R2, R73, PT ;  /* 0x000000490200720c */ /* 0x000fe20003fc4070 */
[----:B------:R-:W-:Y:S02]  /*2500*/  IMAD.MOV R10, RZ, RZ, -R6 ;  /* 0x000000ffff0a7224 */ /* 0x000fe400078e0a06 */
[----:B------:R-:W-:-:S04]  /*2510*/  IMAD.HI.U32 R6, R0, R125, RZ ;  /* 0x0000007d00067227 */ /* 0x000fc800078e00ff */
[--C-:B------:R-:W-:Y:S01]  /*2520*/  @!P2 IMAD.IADD R107, R107, 0x1, -R2.reuse ;  /* 0x000000016b6ba824 */ /* 0x100fe200078e0a02 */
[C---:B------:R-:W-:Y:S01]  /*2530*/  ISETP.GT.U32.AND P2, PT, R2.reuse, R117, PT ;  /* 0x000000750200720c */ /* 0x040fe20003f44070 */
[----:B------:R-:W-:Y:S02]  /*2540*/  @!P1 IMAD.IADD R59, R59, 0x1, -R2 ;  /* 0x000000013b3b9824 */ /* 0x000fe400078e0a02 */
[C---:B------:R-:W-:Y:S02]  /*2550*/  IMAD R121, R2.reuse, R10, R121 ;  /* 0x0000000a02797224 */ /* 0x040fe400078e0279 */
[----:B------:R-:W-:Y:S01]  /*2560*/  IMAD.MOV R10, RZ, RZ, -R6 ;  /* 0x000000ffff0a7224 */ /* 0x000fe200078e0a06 */
[C---:B------:R-:W-:Y:S01]  /*2570*/  ISETP.GT.U32.AND P1, PT, R2.reuse, R59, PT ;  /* 0x0000003b0200720c */ /* 0x040fe20003f24070 */
[----:B------:R-:W-:Y:S02]  /*2580*/  IMAD.U32 R4, RZ, RZ, UR25 ;  /* 0x00000019ff047e24 */ /* 0x000fe4000f8e00ff */
[--C-:B------:R-:W-:Y:S01]  /*2590*/  @!P3 IMAD.IADD R109, R109, 0x1, -R2.reuse ;  /* 0x000000016d6db824 */ /* 0x100fe200078e0a02 */
[----:B------:R-:W-:Y:S01]  /*25a0*/  ISETP.GT.U32.AND P3, PT, R2, R107, PT ;  /* 0x0000006b0200720c */ /* 0x000fe20003f64070 */
[----:B------:R-:W-:Y:S01]  /*25b0*/  @!P4 IMAD.IADD R113, R113, 0x1, -R2 ;  /* 0x000000017171c824 */ /* 0x000fe200078e0a02 */
[----:B------:R-:W-:Y:S01]  /*25c0*/  IABS R77, R4 ;  /* 0x00000004004d7213 */ /* 0x000fe20000000000 */
[----:B------:R-:W-:Y:S01]  /*25d0*/  IMAD.HI.U32 R6, R0, R129, RZ ;  /* 0x0000008100067227 */ /* 0x000fe200078e00ff */
[----:B------:R-:W-:-:S03]  /*25e0*/  ISETP.GT.U32.AND P4, PT, R2, R121, PT ;  /* 0x000000790200720c */ /* 0x000fc60003f84070 */
[----:B------:R-:W-:Y:S01]  /*25f0*/  @!P5 IMAD.IADD R115, R115, 0x1, -R2 ;  /* 0x000000017373d824 */ /* 0x000fe200078e0a02 */
[C---:B------:R-:W-:Y:S01]  /*2600*/  ISETP.GT.U32.AND P5, PT, R2.reuse, R113, PT ;  /* 0x000000710200720c */ /* 0x040fe20003fa4070 */
[----:B------:R-:W-:Y:S02]  /*2610*/  IMAD.MOV R6, RZ, RZ, -R6 ;  /* 0x000000ffff067224 */ /* 0x000fe400078e0a06 */
[----:B------:R-:W-:Y:S02]  /*2620*/  IMAD.U32 R12, RZ, RZ, UR26 ;  /* 0x0000001aff0c7e24 */ /* 0x000fe4000f8e00ff */
[----:B------:R-:W-:Y:S01]  /*2630*/  @!P6 IMAD.IADD R73, R73, 0x1, -R2 ;  /* 0x000000014949e824 */ /* 0x000fe200078e0a02 */
[----:B------:R-:W-:Y:S01]  /*2640*/  ISETP.GT.U32.AND P6, PT, R2, R105, PT ;  /* 0x000000690200720c */ /* 0x000fe20003fc4070 */
[----:B------:R-:W-:Y:S01]  /*2650*/  IMAD.HI.U32 R8, R0, R123, RZ ;  /* 0x0000007b00087227 */ /* 0x000fe200078e00ff */
[----:B------:R-:W-:-:S03]  /*2660*/  IABS R131, R12 ;  /* 0x0000000c00837213 */ /* 0x000fc60000000000 */
[----:B------:R-:W-:Y:S02]  /*2670*/  IMAD R129, R2, R6, R129 ;  /* 0x0000000602817224 */ /* 0x000fe400078e0281 */
[----:B------:R-:W-:Y:S02]  /*2680*/  IMAD.U32 R6, RZ, RZ, UR24 ;  /* 0x00000018ff067e24 */ /* 0x000fe4000f8e00ff */
[----:B------:R-:W-:-:S03]  /*2690*/  IMAD.HI.U32 R4, R0, R77, RZ ;  /* 0x0000004d00047227 */ /* 0x000fc600078e00ff */
[----:B------:R-:W-:Y:S01]  /*26a0*/  IABS R79, R6 ;  /* 0x00000006004f7213 */ /* 0x000fe20000000000 */
[----:B------:R-:W-:Y:S01]  /*26b0*/  @!P2 IMAD.IADD R117, R117, 0x1, -R2 ;  /* 0x000000017575a824 */ /* 0x000fe200078e0a02 */
[C---:B------:R-:W-:Y:S01]  /*26c0*/  ISETP.GT.U32.AND P2, PT, R2.reuse, R115, PT ;  /* 0x000000730200720c */ /* 0x040fe20003f44070 */
[----:B------:R-:W-:Y:S02]  /*26d0*/  IMAD.MOV R8, RZ, RZ, -R8 ;  /* 0x000000ffff087224 */ /* 0x000fe400078e0a08 */
[C---:B------:R-:W-:Y:S02]  /*26e0*/  IMAD R125, R2.reuse, R10, R125 ;  /* 0x0000000a027d7224 */ /* 0x040fe400078e027d */
[----:B------:R-:W-:Y:S02]  /*26f0*/  IMAD.MOV R4, RZ, RZ, -R4 ;  /* 0x000000ffff047224 */ /* 0x000fe400078e0a04 */
[----:B------:R-:W-:Y:S01]  /*2700*/  @!P3 IMAD.IADD R107, R107, 0x1, -R2 ;  /* 0x000000016b6bb824 */ /* 0x000fe200078e0a02 */
[C---:B------:R-:W-:Y:S01]  /*2710*/  ISETP.GT.U32.AND P3, PT, R2.reuse, R117, PT ;  /* 0x000000750200720c */ /* 0x040fe20003f64070 */
[----:B------:R-:W-:-:S02]  /*2720*/  IMAD R123, R2, R8, R123 ;  /* 0x00000008027b7224 */ /* 0x000fc400078e027b */
[----:B------:R-:W-:-:S04]  /*2730*/  IMAD.HI.U32 R8, R0, R131, RZ ;  /* 0x0000008300087227 */ /* 0x000fc800078e00ff */
[--C-:B------:R-:W-:Y:S01]  /*2740*/  @!P1 IMAD.IADD R59, R59, 0x1, -R2.reuse ;  /* 0x000000013b3b9824 */ /* 0x100fe200078e0a02 */
[C---:B------:R-:W-:Y:S01]  /*2750*/  ISETP.GT.U32.AND P1, PT, R2.reuse, R63, PT ;  /* 0x0000003f0200720c */ /* 0x040fe20003f24070 */
[C---:B------:R-:W-:Y:S02]  /*2760*/  IMAD R77, R2.reuse, R4, R77 ;  /* 0x00000004024d7224 */ /* 0x040fe400078e024d */
[----:B------:R-:W-:Y:S01]  /*2770*/  @!P5 IMAD.IADD R113, R113, 0x1, -R2 ;  /* 0x000000017171d824 */ /* 0x000fe200078e0a02 */
[----:B------:R-:W-:Y:S01]  /*2780*/  ISETP.GT.U32.AND P5, PT, R2, R125, PT ;  /* 0x0000007d0200720c */ /* 0x000fe20003fa4070 */
[----:B------:R-:W-:Y:S02]  /*2790*/  IMAD.U32 R4, RZ, RZ, UR23 ;  /* 0x00000017ff047e24 */ /* 0x000fe4000f8e00ff */
[----:B------:R-:W-:Y:S02]  /*27a0*/  IMAD.MOV R8, RZ, RZ, -R8 ;  /* 0x000000ffff087224 */ /* 0x000fe400078e0a08 */
[----:B------:R-:W-:Y:S01]  /*27b0*/  IMAD.HI.U32 R6, R0, R79, RZ ;  /* 0x0000004f00067227 */ /* 0x000fe200078e00ff */
[----:B------:R-:W-:-:S03]  /*27c0*/  IABS R83, R4 ;  /* 0x0000000400537213 */ /* 0x000fc60000000000 */
[----:B------:R-:W-:Y:S01]  /*27d0*/  @!P6 IMAD.IADD R105, R105, 0x1, -R2 ;  /* 0x000000016969e824 */ /* 0x000fe200078e0a02 */
[C---:B------:R-:W-:Y:S01]  /*27e0*/  ISETP.GT.U32.AND P6, PT, R2.reuse, R109, PT ;  /* 0x0000006d0200720c */ /* 0x040fe20003fc4070 */
[C---:B------:R-:W-:Y:S02]  /*27f0*/  IMAD R131, R2.reuse, R8, R131 ;  /* 0x0000000802837224 */ /* 0x040fe400078e0283 */
[----:B------:R-:W-:Y:S02]  /*2800*/  IMAD.MOV R6, RZ, RZ, -R6 ;  /* 0x000000ffff067224 */ /* 0x000fe400078e0a06 */
[----:B------:R-:W-:Y:S01]  /*2810*/  @!P3 IMAD.IADD R117, R117, 0x1, -R2 ;  /* 0x000000017575b824 */ /* 0x000fe200078e0a02 */
[C---:B------:R-:W-:Y:S01]  /*2820*/  ISETP.GT.U32.AND P3, PT, R2.reuse, R131, PT ;  /* 0x000000830200720c */ /* 0x040fe20003f64070 */
        /* <DEDUP_REMOVED lines=8> */
[----:B------:R-:W-:Y:S02]  /*28b0*/  IMAD.MOV R4, RZ, RZ, -R4 ;  /* 0x000000ffff047224 */ /* 0x000fe400078e0a04 */
[----:B------:R-:W-:Y:S01]  /*28c0*/  @!P6 IMAD.IADD R109, R109, 0x1, -R2 ;  /* 0x000000016d6de824 */ /* 0x000fe200078e0a02 */
[C---:B------:R-:W-:Y:S01]  /*28d0*/  ISETP.GT.U32.AND P6, PT, R2.reuse, R121, PT ;  /* 0x000000790200720c */ /* 0x040fe20003fc4070 */
[----:B------:R-:W-:-:S02]  /*28e0*/  IMAD R83, R2, R4, R83 ;  /* 0x0000000402537224 */ /* 0x000fc400078e0253 */
[----:B------:R-:W-:Y:S02]  /*28f0*/  IMAD.U32 R4, RZ, RZ, UR22 ;  /* 0x00000016ff047e24 */ /* 0x000fe4000f8e00ff */
[--C-:B------:R-:W-:Y:S01]  /*2900*/  @!P2 IMAD.IADD R115, R115, 0x1, -R2.reuse ;  /* 0x000000017373a824 */ /* 0x100fe200078e0a02 */
[C---:B------:R-:W-:Y:S01]  /*2910*/  ISETP.GT.U32.AND P2, PT, R2.reuse, R129, PT ;  /* 0x000000810200720c */ /* 0x040fe20003f44070 */
[--C-:B------:R-:W-:Y:S01]  /*2920*/  @!P3 IMAD.IADD R131, R131, 0x1, -R2.reuse ;  /* 0x000000018383b824 */ /* 0x100fe200078e0a02 */
[----:B------:R-:W-:Y:S01]  /*2930*/  IABS R85, R4 ;  /* 0x0000000400557213 */ /* 0x000fe20000000000 */
[--C-:B------:R-:W-:Y:S01]  /*2940*/  @!P1 IMAD.IADD R71, R71, 0x1, -R2.reuse ;  /* 0x0000000147479824 */ /* 0x100fe200078e0a02 */
[----:B------:R-:W-:Y:S01]  /*2950*/  ISETP.LE.AND P1, PT, RZ, UR20, PT ;  /* 0x00000014ff007c0c */ /* 0x000fe2000bf23270 */
[--C-:B------:R-:W-:Y:S01]  /*2960*/  @!P4 IMAD.IADD R123, R123, 0x1, -R2.reuse ;  /* 0x000000017b7bc824 */ /* 0x100fe200078e0a02 */
[C---:B------:R-:W-:Y:S01]  /*2970*/  ISETP.GT.U32.AND P4, PT, R2.reuse, R77, PT ;  /* 0x0000004d0200720c */ /* 0x040fe20003f84070 */
[----:B------:R-:W-:Y:S01]  /*2980*/  UIADD3 UR20, UR4, 0x158, URZ ;  /* 0x0000015804147890 */ /* 0x000fe2000fffe03f */
[----:B------:R-:W-:Y:S01]  /*2990*/  @!P5 IMAD.IADD R79, R79, 0x1, -R2 ;  /* 0x000000014f4fd824 */ /* 0x000fe200078e0a02 */
[----:B------:R-:W-:Y:S01]  /*29a0*/  ISETP.GT.U32.AND P5, PT, R2, R131, PT ;  /* 0x000000830200720c */ /* 0x000fe20003fa4070 */
[----:B------:R-:W-:Y:S01]  /*29b0*/  IMAD.HI.U32 R4, R0, R85, RZ ;  /* 0x0000005500047227 */ /* 0x000fe200078e00ff */
[----:B------:R-:W-:-:S03]  /*29c0*/  ISETP.GT.U32.AND P3, PT, R2, R83, PT ;  /* 0x000000530200720c */ /* 0x000fc60003f64070 */
[----:B------:R-:W-:Y:S01]  /*29d0*/  @!P6 IMAD.IADD R121, R121, 0x1, -R2 ;  /* 0x000000017979e824 */ /* 0x000fe200078e0a02 */
[C---:B------:R-:W-:Y:S01]  /*29e0*/  ISETP.GT.U32.AND P6, PT, R2.reuse, R123, PT ;  /* 0x0000007b0200720c */ /* 0x040fe20003fc4070 */
[----:B------:R-:W-:Y:S02]  /*29f0*/  IMAD.U32 R8, RZ, RZ, UR20 ;  /* 0x00000014ff087e24 */ /* 0x000fe4000f8e00ff */
[----:B------:R-:W-:Y:S02]  /*2a00*/  IMAD.MOV R4, RZ, RZ, -R4 ;  /* 0x000000ffff047224 */ /* 0x000fe400078e0a04 */
[--C-:B------:R-:W-:Y:S01]  /*2a10*/  @!P2 IMAD.IADD R129, R129, 0x1, -R2.reuse ;  /* 0x000000018181a824 */ /* 0x100fe200078e0a02 */
[----:B------:R-:W-:Y:S01]  /*2a20*/  IABS R89, R8 ;  /* 0x0000000800597213 */ /* 0x000fe20000000000 */
[C---:B------:R-:W-:Y:S01]  /*2a30*/  IMAD R85, R2.reuse, R4, R85 ;  /* 0x0000000402557224 */ /* 0x040fe200078e0255 */
[C---:B------:R-:W-:Y:S01]  /*2a40*/  ISETP.GT.U32.AND P2, PT, R2.reuse, R125, PT ;  /* 0x0000007d0200720c */ /* 0x040fe20003f44070 */
[--C-:B------:R-:W-:Y:S01]  /*2a50*/  @!P4 IMAD.IADD R77, R77, 0x1, -R2.reuse ;  /* 0x000000014d4dc824 */ /* 0x100fe200078e0a02 */
[C---:B------:R-:W-:Y:S01]  /*2a60*/  ISETP.GT.U32.AND P4, PT, R2.reuse, R129, PT ;  /* 0x000000810200720c */ /* 0x040fe20003f84070 */
[----:B------:R-:W-:Y:S01]  /*2a70*/  @!P5 IMAD.IADD R131, R131, 0x1, -R2 ;  /* 0x000000018383d824 */ /* 0x000fe200078e0a02 */
[----:B------:R-:W-:Y:S01]  /*2a80*/  ISETP.GT.U32.AND P5, PT, R2, R85, PT ;  /* 0x000000550200720c */ /* 0x000fe20003fa4070 */
[----:B------:R-:W-:-:S04]  /*2a90*/  IMAD.HI.U32 R8, R0, R89, RZ ;  /* 0x0000005900087227 */ /* 0x000fc800078e00ff */
[----:B------:R-:W-:Y:S01]  /*2aa0*/  @!P6 IMAD.IADD R123, R123, 0x1, -R2 ;  /* 0x000000017b7be824 */ /* 0x000fe200078e0a02 */
[C---:B------:R-:W-:Y:S01]  /*2ab0*/  ISETP.GT.U32.AND P6, PT, R2.reuse, R77, PT ;  /* 0x0000004d0200720c */ /* 0x040fe20003fc4070 */
[----:B------:R-:W-:Y:S02]  /*2ac0*/  IMAD.U32 R6, RZ, RZ, UR21 ;  /* 0x00000015ff067e24 */ /* 0x000fe4000f8e00ff */
[----:B------:R-:W-:Y:S02]  /*2ad0*/  IMAD.MOV R8, RZ, RZ, -R8 ;  /* 0x000000ffff087224 */ /* 0x000fe400078e0a08 */
[--C-:B------:R-:W-:Y:S01]  /*2ae0*/  @!P2 IMAD.IADD R125, R125, 0x1, -R2.reuse ;  /* 0x000000017d7da824 */ /* 0x100fe200078e0a02 */
[----:B------:R-:W-:Y:S01]  /*2af0*/  IABS R87, R6 ;  /* 0x0000000600577213 */ /* 0x000fe20000000000 */
[C---:B------:R-:W-:Y:S01]  /*2b00*/  IMAD R89, R2.reuse, R8, R89 ;  /* 0x0000000802597224 */ /* 0x040fe200078e0259 */
[----:B------:R-:W-:Y:S01]  /*2b10*/  ISETP.LE.AND P2, PT, RZ, UR19, PT ;  /* 0x00000013ff007c0c */ /* 0x000fe2000bf43270 */
[----:B------:R-:W-:Y:S01]  /*2b20*/  UIADD3 UR19, UR4, 0x138, URZ ;  /* 0x0000013804137890 */ /* 0x000fe2000fffe03f */
[----:B------:R-:W-:Y:S01]  /*2b30*/  @!P0 IMAD.MOV R43, RZ, RZ, -R43 ;  /* 0x000000ffff2b8224 */ /* 0x000fe200078e0a2b */
[C---:B------:R-:W-:Y:S01]  /*2b40*/  ISETP.GT.U32.AND P0, PT, R2.reuse, R79, PT ;  /* 0x0000004f0200720c */ /* 0x040fe20003f04070 */
[----:B------:R-:W-:Y:S01]  /*2b50*/  @!P5 IMAD.IADD R85, R85, 0x1, -R2 ;  /* 0x000000015555d824 */ /* 0x000fe200078e0a02 */
[----:B------:R-:W-:Y:S01]  /*2b60*/  ISETP.GT.U32.AND P5, PT, R2, R89, PT ;  /* 0x000000590200720c */ /* 0x000fe20003fa4070 */
[----:B------:R-:W-:-:S04]  /*2b70*/  IMAD.HI.U32 R6, R0, R87, RZ ;  /* 0x0000005700067227 */ /* 0x000fc800078e00ff */
[--C-:B------:R-:W-:Y:S01]  /*2b80*/  @!P4 IMAD.IADD R129, R129, 0x1, -R2.reuse ;  /* 0x000000018181c824 */ /* 0x100fe200078e0a02 */
[----:B------:R-:W-:Y:S01]  /*2b90*/  ISETP.LE.AND P4, PT, RZ, UR18, PT ;  /* 0x00000012ff007c0c */ /* 0x000fe2000bf83270 */
[----:B------:R-:W-:Y:S01]  /*2ba0*/  @!P6 IMAD.IADD R77, R77, 0x1, -R2 ;  /* 0x000000014d4de824 */ /* 0x000fe200078e0a02 */
[----:B------:R-:W-:Y:S01]  /*2bb0*/  ISETP.LE.AND P6, PT, RZ, UR17, PT ;  /* 0x00000011ff007c0c */ /* 0x000fe2000bfc3270 */
[----:B------:R-:W-:Y:S01]  /*2bc0*/  UIADD3 UR18, UR4, 0x118, URZ ;  /* 0x0000011804127890 */ /* 0x000fe2000fffe03f */
[----:B------:R-:W-:Y:S01]  /*2bd0*/  IMAD.U32 R4, RZ, RZ, UR19 ;  /* 0x00000013ff047e24 */ /* 0x000fe2000f8e00ff */
[----:B------:R-:W-:Y:S01]  /*2be0*/  UIADD3 UR17, UR4, 0xf8, URZ ;  /* 0x000000f804117890 */ /* 0x000fe2000fffe03f */
[----:B------:R-:W-:Y:S02]  /*2bf0*/  IMAD.MOV R6, RZ, RZ, -R6 ;  /* 0x000000ffff067224 */ /* 0x000fe400078e0a06 */
[----:B------:R-:W-:Y:S01]  /*2c00*/  @!P3 IMAD.IADD R83, R83, 0x1, -R2 ;  /* 0x000000015353b824 */ /* 0x000fe200078e0a02 */
[----:B------:R-:W-:Y:S01]  /*2c10*/  IABS R91, R4 ;  /* 0x00000004005b7213 */ /* 0x000fe20000000000 */
[----:B------:R-:W-:-:S02]  /*2c20*/  IMAD R87, R2, R6, R87 ;  /* 0x0000000602577224 */ /* 0x000fc400078e0257 */
[----:B------:R-:W-:Y:S01]  /*2c30*/  IMAD.U32 R6, RZ, RZ, UR18 ;  /* 0x00000012ff067e24 */ /* 0x000fe2000f8e00ff */
[C---:B------:R-:W-:Y:S01]  /*2c40*/  ISETP.GT.U32.AND P3, PT, R2.reuse, R83, PT ;  /* 0x000000530200720c */ /* 0x040fe20003f64070 */
[----:B------:R-:W-:Y:S02]  /*2c50*/  IMAD.U32 R4, RZ, RZ, UR17 ;  /* 0x00000011ff047e24 */ /* 0x000fe4000f8e00ff */
[--C-:B------:R-:W-:Y:S01]  /*2c60*/  @!P0 IMAD.IADD R79, R79, 0x1, -R2.reuse ;  /* 0x000000014f4f8824 */ /* 0x100fe200078e0a02 */
[----:B------:R-:W-:Y:S01]  /*2c70*/  ISETP.GT.U32.AND P0, PT, R2, R87, PT ;  /* 0x000000570200720c */ /* 0x000fe20003f04070 */
[----:B------:R-:W-:Y:S01]  /*2c80*/  @!P1 IMAD.MOV R37, RZ, RZ, -R37 ;  /* 0x000000ffff259224 */ /* 0x000fe200078e0a25 */
[----:B------:R-:W-:Y:S01]  /*2c90*/  IABS R93, R6 ;  /* 0x00000006005d7213 */ /* 0x000fe20000000000 */
[----:B------:R-:W-:Y:S01]  /*2ca0*/  @!P5 IMAD.IADD R89, R89, 0x1, -R2 ;  /* 0x000000015959d824 */ /* 0x000fe200078e0a02 */
[----:B------:R-:W-:Y:S01]  /*2cb0*/  IABS R95, R4 ;  /* 0x00000004005f7213 */ /* 0x000fe20000000000 */
[----:B------:R-:W-:Y:S01]  /*2cc0*/  IMAD.HI.U32 R4, R0, R91, RZ ;  /* 0x0000005b00047227 */ /* 0x000fe200078e00ff */
[----:B------:R-:W-:-:S02]  /*2cd0*/  ISETP.GT.U32.AND P1, PT, R2, R85, PT ;  /* 0x000000550200720c */ /* 0x000fc40003f24070 */
[----:B------:R-:W-:Y:S01]  /*2ce0*/  ISETP.GT.U32.AND P5, PT, R2, R89, PT ;  /* 0x000000590200720c */ /* 0x000fe20003fa4070 */
[----:B------:R-:W-:-:S04]  /*2cf0*/  IMAD.HI.U32 R6, R0, R93, RZ ;  /* 0x0000005d00067227 */ /* 0x000fc800078e00ff */
[----:B------:R-:W-:Y:S02]  /*2d00*/  IMAD.MOV R4, RZ, RZ, -R4 ;  /* 0x000000ffff047224 */ /* 0x000fe400078e0a04 */
[----:B------:R-:W-:Y:S02]  /*2d10*/  IMAD.MOV R6, RZ, RZ, -R6 ;  /* 0x000000ffff067224 */ /* 0x000fe400078e0a06 */
[C---:B------:R-:W-:Y:S02]  /*2d20*/  IMAD R91, R2.reuse, R4, R91 ;  /* 0x00000004025b7224 */ /* 0x040fe400078e025b */
[--C-:B------:R-:W-:Y:S02]  /*2d30*/  @!P0 IMAD.IADD R87, R87, 0x1, -R2.reuse ;  /* 0x0000000157578824 */ /* 0x100fe400078e0a02 */
[C---:B------:R-:W-:Y:S02]  /*2d40*/  IMAD R93, R2.reuse, R6, R93 ;  /* 0x00000006025d7224 */ /* 0x040fe400078e025d */
[--C-:B------:R-:W-:Y:S01]  /*2d50*/  @!P1 IMAD.IADD R85, R85, 0x1, -R2.reuse ;  /* 0x0000000155559824 */ /* 0x100fe200078e0a02 */
[----:B------:R-:W-:Y:S01]  /*2d60*/  ISETP.GT.U32.AND P1, PT, R2, R91, PT ;  /* 0x0000005b0200720c */ /* 0x000fe20003f24070 */
[----:B------:R-:W-:Y:S01]  /*2d70*/  @!P3 IMAD.IADD R83, R83, 0x1, -R2 ;  /* 0x000000015353b824 */ /* 0x000fe200078e0a02 */
[----:B------:R-:W-:Y:S01]  /*2d80*/  ISETP.LE.AND P3, PT, RZ, UR15, PT ;  /* 0x0000000fff007c0c */ /* 0x000fe2000bf63270 */
[----:B------:R-:W-:Y:S01]  /*2d90*/  UIADD3 UR15, UR4, 0xd8, URZ ;  /* 0x000000d8040f7890 */ /* 0x000fe2000fffe03f */
[----:B------:R-:W-:Y:S01]  /*2da0*/  IMAD.HI.U32 R4, R0, R95, RZ ;  /* 0x0000005f00047227 */ /* 0x000fe200078e00ff */
[----:B------:R-:W-:-:S03]  /*2db0*/  ISETP.GT.U32.AND P0, PT, R2, R87, PT ;  /* 0x000000570200720c */ /* 0x000fc60003f04070 */
[----:B------:R-:W-:Y:S01]  /*2dc0*/  @!P5 IMAD.IADD R89, R89, 0x1, -R2 ;  /* 0x000000015959d824 */ /* 0x000fe200078e0a02 */
[C---:B------:R-:W-:Y:S01]  /*2dd0*/  ISETP.GT.U32.AND P5, PT, R2.reuse, R93, PT ;  /* 0x0000005d0200720c */ /* 0x040fe20003fa4070 */
[----:B------:R-:W-:Y:S02]  /*2de0*/  IMAD.MOV R4, RZ, RZ, -R4 ;  /* 0x000000ffff047224 */ /* 0x000fe400078e0a04 */
[----:B------:R-:W-:Y:S02]  /*2df0*/  IMAD.U32 R8, RZ, RZ, UR15 ;  /* 0x0000000fff087e24 */ /* 0x000fe4000f8e00ff */
[C---:B------:R-:W-:Y:S02]  /*2e00*/  IMAD R95, R2.reuse, R4, R95 ;  /* 0x00000004025f7224 */ /* 0x040fe400078e025f */
[--C-:B------:R-:W-:Y:S01]  /*2e10*/  @!P1 IMAD.IADD R91, R91, 0x1, -R2.reuse ;  /* 0x000000015b5b9824 */ /* 0x100fe200078e0a02 */
[----:B------:R-:W-:Y:S01]  /*2e20*/  IABS R97, R8 ;  /* 0x0000000800617213 */ /* 0x000fe20000000000 */
[--C-:B------:R-:W-:Y:S01]  /*2e30*/  @!P0 IMAD.IADD R87, R87, 0x1, -R2.reuse ;  /* 0x0000000157578824 */ /* 0x100fe200078e0a02 */
[C---:B------:R-:W-:Y:S01]  /*2e40*/  ISETP.GT.U32.AND P1, PT, R2.reuse, R95, PT ;  /* 0x0000005f0200720c */ /* 0x040fe20003f24070 */
[----:B------:R-:W-:Y:S01]  /*2e50*/  @!P2 IMAD.MOV R27, RZ, RZ, -R27 ;  /* 0x000000ffff1ba224 */ /* 0x000fe200078e0a1b */
[----:B------:R-:W-:Y:S01]  /*2e60*/  ISETP.LE.AND P0, PT, RZ, UR14, PT ;  /* 0x0000000eff007c0c */ /* 0x000fe2000bf03270 */
[----:B------:R-:W-:Y:S01]  /*2e70*/  @!P5 IMAD.IADD R93, R93, 0x1, -R2 ;  /* 0x000000015d5dd824 */ /* 0x000fe200078e0a02 */
[----:B------:R-:W-:Y:S01]  /*2e80*/  ISETP.GT.U32.AND P5, PT, R2, R91, PT ;  /* 0x0000005b0200720c */ /* 0x000fe20003fa4070 */
[----:B------:R-:W-:Y:S01]  /*2e90*/  UIADD3 UR14, UR4, 0xb8, URZ ;  /* 0x000000b8040e7890 */ /* 0x000fe2000fffe03f */
[----:B------:R-:W-:Y:S01]  /*2ea0*/  IMAD.HI.U32 R4, R0, R97, RZ ;  /* 0x0000006100047227 */ /* 0x000fe200078e00ff */
[----:B------:R-:W-:Y:S01]  /*2eb0*/  ISETP.LE.AND P2, PT, RZ, UR13, PT ;  /* 0x0000000dff007c0c */ /* 0x000fe2000bf43270 */
[----:B------:R-:W-:-:S02]  /*2ec0*/  UIADD3 UR13, UR4, 0x98, URZ ;  /* 0x00000098040d7890 */ /* 0x000fc4000fffe03f */
[----:B------:R-:W-:Y:S02]  /*2ed0*/  IMAD.MOV R4, RZ, RZ, -R4 ;  /* 0x000000ffff047224 */ /* 0x000fe400078e0a04 */
[----:B------:R-:W-:Y:S02]  /*2ee0*/  IMAD.U32 R6, RZ, RZ, UR14 ;  /* 0x0000000eff067e24 */ /* 0x000fe4000f8e00ff */
[C---:B------:R-:W-:Y:S02]  /*2ef0*/  IMAD R97, R2.reuse, R4, R97 ;  /* 0x0000000402617224 */ /* 0x040fe400078e0261 */
[--C-:B------:R-:W-:Y:S01]  /*2f00*/  @!P1 IMAD.IADD R95, R95, 0x1, -R2.reuse ;  /* 0x000000015f5f9824 */ /* 0x100fe200078e0a02 */
[----:B------:R-:W-:Y:S01]  /*2f10*/  IABS R99, R6 ;  /* 0x0000000600637213 */ /* 0x000fe20000000000 */
[----:B------:R-:W-:Y:S01]  /*2f20*/  @!P5 IMAD.IADD R91, R91, 0x1, -R2 ;  /* 0x000000015b5bd824 */ /* 0x000fe200078e0a02 */
[C---:B------:R-:W-:Y:S01]  /*2f30*/  ISETP.GT.U32.AND P5, PT, R2.reuse, R97, PT ;  /* 0x000000610200720c */ /* 0x040fe20003fa4070 */
[----:B------:R-:W-:Y:S01]  /*2f40*/  @!P4 IMAD.MOV R29, RZ, RZ, -R29 ;  /* 0x000000ffff1dc224 */ /* 0x000fe200078e0a1d */
[----:B------:R-:W-:Y:S01]  /*2f50*/  ISETP.GT.U32.AND P1, PT, R2, R93, PT ;  /* 0x0000005d0200720c */ /* 0x000fe20003f24070 */
[----:B------:R-:W-:Y:S01]  /*2f60*/  IMAD.HI.U32 R4, R0, R99, RZ ;  /* 0x0000006300047227 */ /* 0x000fe200078e00ff */
[----:B------:R-:W-:-:S03]  /*2f70*/  ISETP.GT.U32.AND P4, PT, R2, R95, PT ;  /* 0x0000005f0200720c */ /* 0x000fc60003f84070 */
[----:B------:R-:W-:Y:S02]  /*2f80*/  IMAD.MOV R4, RZ, RZ, -R4 ;  /* 0x000000ffff047224 */ /* 0x000fe400078e0a04 */
[----:B------:R-:W-:Y:S02]  /*2f90*/  IMAD.U32 R6, RZ, RZ, UR13 ;  /* 0x0000000dff067e24 */ /* 0x000fe4000f8e00ff */
[C---:B------:R-:W-:Y:S02]  /*2fa0*/  IMAD R99, R2.reuse, R4, R99 ;  /* 0x0000000402637224 */ /* 0x040fe400078e0263 */
[--C-:B------:R-:W-:Y:S01]  /*2fb0*/  @!P5 IMAD.IADD R97, R97, 0x1, -R2.reuse ;  /* 0x000000016161d824 */ /* 0x100fe200078e0a02 */
[----:B------:R-:W-:Y:S01]  /*2fc0*/  IABS R101, R6 ;  /* 0x0000000600657213 */ /* 0x000fe20000000000 */
[--C-:B------:R-:W-:Y:S01]  /*2fd0*/  @!P1 IMAD.IADD R93, R93, 0x1, -R2.reuse ;  /* 0x000000015d5d9824 */ /* 0x100fe200078e0a02 */
[----:B------:R-:W-:Y:S01]  /*2fe0*/  ISETP.LE.AND P1, PT, RZ, UR12, PT ;  /* 0x0000000cff007c0c */ /* 0x000fe2000bf23270 */
[----:B------:R-:W-:Y:S01]  /*2ff0*/  @!P4 IMAD.IADD R95, R95, 0x1, -R2 ;  /* 0x000000015f5fc824 */ /* 0x000fe200078e0a02 */
[C---:B------:R-:W-:Y:S01]  /*3000*/  ISETP.GT.U32.AND P4, PT, R2.reuse, R99, PT ;  /* 0x000000630200720c */ /* 0x040fe20003f84070 */
[----:B------:R-:W-:Y:S01]  /*3010*/  UIADD3 UR12, UR4, 0x78, URZ ;  /* 0x00000078040c7890 */ /* 0x000fe2000fffe03f */
[----:B------:R-:W-:Y:S01]  /*3020*/  ISETP.GT.U32.AND P5, PT, R2, R97, PT ;  /* 0x000000610200720c */ /* 0x000fe20003fa4070 */
[----:B------:R-:W-:-:S04]  /*3030*/  IMAD.HI.U32 R4, R0, R101, RZ ;  /* 0x0000006500047227 */ /* 0x000fc800078e00ff */
[----:B------:R-:W-:Y:S02]  /*3040*/  IMAD.U32 R6, RZ, RZ, UR12 ;  /* 0x0000000cff067e24 */ /* 0x000fe4000f8e00ff */
[----:B------:R-:W-:Y:S02]  /*3050*/  IMAD.MOV R4, RZ, RZ, -R4 ;  /* 0x000000ffff047224 */ /* 0x000fe400078e0a04 */
[----:B------:R-:W-:Y:S01]  /*3060*/  @!P6 IMAD.MOV R17, RZ, RZ, -R17 ;  /* 0x000000ffff11e224 */ /* 0x000fe200078e0a11 */
[----:B------:R-:W-:Y:S01]  /*3070*/  IABS R103, R6 ;  /* 0x0000000600677213 */ /* 0x000fe20000000000 */
[C---:B------:R-:W-:Y:S02]  /*3080*/  IMAD R101, R2.reuse, R4, R101 ;  /* 0x0000000402657224 */ /* 0x040fe400078e0265 */
[--C-:B------:R-:W-:Y:S02]  /*3090*/  @!P4 IMAD.IADD R99, R99, 0x1, -R2.reuse ;  /* 0x000000016363c824 */ /* 0x100fe400078e0a02 */
[----:B------:R-:W-:Y:S01]  /*30a0*/  @!P5 IMAD.IADD R97, R97, 0x1, -R2 ;  /* 0x000000016161d824 */ /* 0x000fe200078e0a02 */
[----:B------:R-:W-:Y:S01]  /*30b0*/  ISETP.GT.U32.AND P5, PT, R2, R101, PT ;  /* 0x000000650200720c */ /* 0x000fe20003fa4070 */
[----:B------:R-:W-:Y:S01]  /*30c0*/  IMAD.HI.U32 R4, R0, R103, RZ ;  /* 0x0000006700047227 */ /* 0x000fe200078e00ff */
[----:B------:R-:W-:-:S03]  /*30d0*/  ISETP.GT.U32.AND P4, PT, R2, R99, PT ;  /* 0x000000630200720c */ /* 0x000fc60003f84070 */
[----:B------:R-:W-:Y:S02]  /*30e0*/  IMAD.MOV R4, RZ, RZ, -R4 ;  /* 0x000000ffff047224 */ /* 0x000fe400078e0a04 */
[----:B------:R-:W-:Y:S01]  /*30f0*/  @!P0 IMAD.MOV R7, RZ, RZ, -R7 ;  /* 0x000000ffff078224 */ /* 0x000fe200078e0a07 */
[----:B------:R-:W-:Y:S01]  /*3100*/  ISETP.LE.AND P0, PT, RZ, UR61, PT ;  /* 0x0000003dff007c0c */ /* 0x000fe2000bf03270 */
[C---:B------:R-:W-:Y:S02]  /*3110*/  IMAD R103, R2.reuse, R4, R103 ;  /* 0x0000000402677224 */ /* 0x040fe400078e0267 */
[----:B------:R-:W-:Y:S01]  /*3120*/  @!P2 IMAD.MOV R9, RZ, RZ, -R9 ;  /* 0x000000ffff09a224 */ /* 0x000fe200078e0a09 */
[----:B------:R-:W-:Y:S01]  /*3130*/  ISETP.LE.AND P2, PT, RZ, UR60, PT ;  /* 0x0000003cff007c0c */ /* 0x000fe2000bf43270 */
[--C-:B------:R-:W-:Y:S01]  /*3140*/  @!P5 IMAD.IADD R101, R101, 0x1, -R2.reuse ;  /* 0x000000016565d824 */ /* 0x100fe200078e0a02 */
[----:B------:R-:W-:Y:S01]  /*3150*/  ISETP.GT.U32.AND P5, PT, R2, R103, PT ;  /* 0x000000670200720c */ /* 0x000fe20003fa4070 */
[----:B------:R-:W-:Y:S01]  /*3160*/  @!P4 IMAD.IADD R99, R99, 0x1, -R2 ;  /* 0x000000016363c824 */ /* 0x000fe200078e0a02 */
[----:B------:R-:W-:Y:S01]  /*3170*/  ISETP.LE.AND P4, PT, RZ, UR7, PT ;  /* 0x00000007ff007c0c */ /* 0x000fe2000bf83270 */
[----:B------:R-:W-:Y:S01]  /*3180*/  UIADD3 UR7, UR4, 0x58, URZ ;  /* 0x0000005804077890 */ /* 0x000fe2000fffe03f */
[----:B------:R-:W-:Y:S01]  /*3190*/  @!P1 IMAD.MOV R11, RZ, RZ, -R11 ;  /* 0x000000ffff0b9224 */ /* 0x000fe200078e0a0b */
[----:B------:R-:W-:Y:S01]  /*31a0*/  ISETP.LE.AND P1, PT, RZ, UR59, PT ;  /* 0x0000003bff007c0c */ /* 0x000fe2000bf23270 */
[----:B------:R-:W-:-:S02]  /*31b0*/  IMAD.SHL.U32 R6, R184, 0x2, RZ ;  /* 0x00000002b8067824 */ /* 0x000fc400078e00ff */
[----:B------:R-:W-:Y:S01]  /*31c0*/  @!P0 IMAD.MOV R19, RZ, RZ, -R19 ;  /* 0x000000ffff138224 */ /* 0x000fe200078e0a13 */
[----:B------:R-:W-:Y:S01]  /*31d0*/  ISETP.LE.AND P0, PT, RZ, UR56, PT ;  /* 0x00000038ff007c0c */ /* 0x000fe2000bf03270 */
[----:B------:R-:W-:Y:S02]  /*31e0*/  IMAD.U32 R4, RZ, RZ, UR7 ;  /* 0x00000007ff047e24 */ /* 0x000fe4000f8e00ff */
[----:B------:R-:W-:Y:S01]  /*31f0*/  @!P2 IMAD.MOV R21, RZ, RZ, -R21 ;  /* 0x000000ffff15a224 */ /* 0x000fe200078e0a15 */
[----:B------:R-:W-:Y:S01]  /*3200*/  ISETP.LE.AND P2, PT, RZ, UR55, PT ;  /* 0x00000037ff007c0c */ /* 0x000fe2000bf43270 */
[----:B------:R-:W-:Y:S01]  /*3210*/  @!P5 IMAD.IADD R103, R103, 0x1, -R2 ;  /* 0x000000016767d824 */ /* 0x000fe200078e0a02 */
[----:B------:R-:W-:Y:S01]  /*3220*/  IABS R111, R4 ;  /* 0x00000004006f7213 */ /* 0x000fe20000000000 */
[----:B------:R-:W-:Y:S01]  /*3230*/  @!P4 IMAD.MOV R13, RZ, RZ, -R13 ;  /* 0x000000ffff0dc224 */ /* 0x000fe200078e0a0d */
[C---:B------:R-:W-:Y:S01]  /*3240*/  ISETP.GT.U32.AND P5, PT, R2.reuse, R101, PT ;  /* 0x000000650200720c */ /* 0x040fe20003fa4070 */
[----:B------:R-:W-:Y:S01]  /*3250*/  @!P1 IMAD.MOV R23, RZ, RZ, -R23 ;  /* 0x000000ffff179224 */ /* 0x000fe200078e0a17 */
[----:B------:R-:W-:Y:S01]  /*3260*/  ISETP.GT.U32.AND P6, PT, R2, R103, PT ;  /* 0x000000670200720c */ /* 0x000fe20003fc4070 */
[----:B------:R-:W-:Y:S01]  /*3270*/  IMAD.HI.U32 R4, R0, R111, RZ ;  /* 0x0000006f00047227 */ /* 0x000fe200078e00ff */
[----:B------:R-:W-:-:S02]  /*3280*/  ISETP.LE.AND P4, PT, RZ, UR58, PT ;  /* 0x0000003aff007c0c */ /* 0x000fc4000bf83270 */
[----:B------:R-:W-:Y:S01]  /*3290*/  ISETP.LE.AND P1, PT, RZ, UR54, PT ;  /* 0x00000036ff007c0c */ /* 0x000fe2000bf23270 */
[----:B------:R-:W-:Y:S02]  /*32a0*/  IMAD.MOV R4, RZ, RZ, -R4 ;  /* 0x000000ffff047224 */ /* 0x000fe400078e0a04 */
[----:B------:R-:W-:Y:S01]  /*32b0*/  @!P0 IMAD.MOV R33, RZ, RZ, -R33 ;  /* 0x000000ffff218224 */ /* 0x000fe200078e0a21 */
[----:B------:R-:W-:Y:S01]  /*32c0*/  ISETP.LE.AND P0, PT, RZ, UR51, PT ;  /* 0x00000033ff007c0c */ /* 0x000fe2000bf03270 */
[C---:B------:R-:W-:Y:S02]  /*32d0*/  IMAD R111, R2.reuse, R4, R111 ;  /* 0x00000004026f7224 */ /* 0x040fe400078e026f */
[--C-:B------:R-:W-:Y:S01]  /*32e0*/  @!P5 IMAD.IADD R101, R101, 0x1, -R2.reuse ;  /* 0x000000016565d824 */ /* 0x100fe200078e0a02 */
[----:B------:R-:W-:Y:S01]  /*32f0*/  ISETP.LE.AND P5, PT, RZ, UR6, PT ;  /* 0x00000006ff007c0c */ /* 0x000fe2000bfa3270 */
[----:B------:R-:W-:Y:S01]  /*3300*/  @!P6 IMAD.IADD R103, R103, 0x1, -R2 ;  /* 0x000000016767e824 */ /* 0x000fe200078e0a02 */
[----:B------:R-:W-:Y:S01]  /*3310*/  ISETP.GT.U32.AND P6, PT, R2, R111, PT ;  /* 0x0000006f0200720c */ /* 0x000fe20003fc4070 */
[----:B------:R-:W-:Y:S01]  /*3320*/  UIADD3 UR6, UR4, 0x38, URZ ;  /* 0x0000003804067890 */ /* 0x000fe2000fffe03f */
[----:B------:R-:W-:Y:S01]  /*3330*/  @!P4 IMAD.MOV R25, RZ, RZ, -R25 ;  /* 0x000000ffff19c224 */ /* 0x000fe200078e0a19 */
[----:B------:R-:W-:Y:S01]  /*3340*/  ISETP.LE.AND P4, PT, RZ, UR53, PT ;  /* 0x00000035ff007c0c */ /* 0x000fe2000bf83270 */
[----:B------:R-:W-:Y:S01]  /*3350*/  @!P2 IMAD.MOV R35, RZ, RZ, -R35 ;  /* 0x000000ffff23a224 */ /* 0x000fe200078e0a23 */
[----:B------:R-:W-:Y:S01]  /*3360*/  ISETP.LE.AND P2, PT, RZ, UR50, PT ;  /* 0x00000032ff007c0c */ /* 0x000fe2000bf43270 */
[----:B------:R-:W-:Y:S01]  /*3370*/  UIADD3 UR4, UR4, 0x18, URZ ;  /* 0x0000001804047890 */ /* 0x000fe2000fffe03f */
[----:B------:R-:W-:-:S02]  /*3380*/  IMAD.U32 R4, RZ, RZ, UR6 ;  /* 0x00000006ff047e24 */ /* 0x000fc4000f8e00ff */
[----:B------:R-:W-:Y:S01]  /*3390*/  @!P1 IMAD.MOV R39, RZ, RZ, -R39 ;  /* 0x000000ffff279224 */ /* 0x000fe200078e0a27 */
[----:B------:R-:W-:Y:S01]  /*33a0*/  ISETP.LE.AND P1, PT, RZ, UR49, PT ;  /* 0x00000031ff007c0c */ /* 0x000fe2000bf23270 */
[----:B------:R-:W-:Y:S01]  /*33b0*/  @!P5 IMAD.MOV R15, RZ, RZ, -R15 ;  /* 0x000000ffff0fd224 */ /* 0x000fe200078e0a0f */
[----:B------:R-:W-:Y:S01]  /*33c0*/  ISETP.LE.AND P5, PT, RZ, UR57, PT ;  /* 0x00000039ff007c0c */ /* 0x000fe2000bfa3270 */
[----:B------:R-:W-:Y:S01]  /*33d0*/  @!P6 IMAD.IADD R111, R111, 0x1, -R2 ;  /* 0x000000016f6fe824 */ /* 0x000fe200078e0a02 */
[----:B------:R-:W-:Y:S01]  /*33e0*/  IABS R119, R4 ;  /* 0x0000000400777213 */ /* 0x000fe20000000000 */
[----:B------:R-:W-:Y:S01]  /*33f0*/  @!P0 IMAD.MOV R47, RZ, RZ, -R47 ;  /* 0x000000ffff2f8224 */ /* 0x000fe200078e0a2f */
[----:B------:R-:W-:Y:S01]  /*3400*/  ISETP.LE.AND P0, PT, RZ, UR46, PT ;  /* 0x0000002eff007c0c */ /* 0x000fe2000bf03270 */
[----:B------:R-:W-:Y:S01]  /*3410*/  @!P4 IMAD.MOV R41, RZ, RZ, -R41 ;  /* 0x000000ffff29c224 */ /* 0x000fe200078e0a29 */
[----:B------:R-:W-:Y:S01]  /*3420*/  ISETP.GT.U32.AND P6, PT, R2, R111, PT ;  /* 0x0000006f0200720c */ /* 0x000fe20003fc4070 */
[----:B------:R-:W-:Y:S01]  /*3430*/  IMAD.HI.U32 R4, R0, R119, RZ ;  /* 0x0000007700047227 */ /* 0x000fe200078e00ff */
[----:B------:R-:W-:-:S03]  /*3440*/  ISETP.LE.AND P4, PT, RZ, UR48, PT ;  /* 0x00000030ff007c0c */ /* 0x000fc6000bf83270 */
[----:B------:R-:W-:Y:S02]  /*3450*/  IMAD.MOV R4, RZ, RZ, -R4 ;  /* 0x000000ffff047224 */ /* 0x000fe400078e0a04 */
[----:B------:R-:W-:Y:S01]  /*3460*/  @!P5 IMAD.MOV R31, RZ, RZ, -R31 ;  /* 0x000000ffff1fd224 */ /* 0x000fe200078e0a1f */
[----:B------:R-:W-:Y:S01]  /*3470*/  ISETP.LE.AND P5, PT, RZ, UR52, PT ;  /* 0x00000034ff007c0c */ /* 0x000fe2000bfa3270 */
[C---:B------:R-:W-:Y:S02]  /*3480*/  IMAD R119, R2.reuse, R4, R119 ;  /* 0x0000000402777224 */ /* 0x040fe400078e0277 */
[----:B------:R-:W-:Y:S01]  /*3490*/  @!P2 IMAD.MOV R49, RZ, RZ, -R49 ;  /* 0x000000ffff31a224 */ /* 0x000fe200078e0a31 */
[----:B------:R-:W-:Y:S01]  /*34a0*/  ISETP.LE.AND P2, PT, RZ, UR45, PT ;  /* 0x0000002dff007c0c */ /* 0x000fe2000bf43270 */
[----:B------:R-:W-:Y:S01]  /*34b0*/  @!P6 IMAD.IADD R111, R111, 0x1, -R2 ;  /* 0x000000016f6fe824 */ /* 0x000fe200078e0a02 */
[----:B------:R-:W-:Y:S01]  /*34c0*/  ISETP.GT.U32.AND P6, PT, R2, R119, PT ;  /* 0x000000770200720c */ /* 0x000fe20003fc4070 */
[----:B------:R-:W-:-:S02]  /*34d0*/  IMAD.U32 R4, RZ, RZ, UR4 ;  /* 0x00000004ff047e24 */ /* 0x000fc4000f8e00ff */
[----:B------:R-:W-:Y:S01]  /*34e0*/  @!P1 IMAD.MOV R51, RZ, RZ, -R51 ;  /* 0x000000ffff339224 */ /* 0x000fe200078e0a33 */
[----:B------:R-:W-:Y:S01]  /*34f0*/  ISETP.LE.AND P1, PT, RZ, UR44, PT ;  /* 0x0000002cff007c0c */ /* 0x000fe2000bf23270 */
[----:B------:R-:W-:Y:S01]  /*3500*/  @!P4 IMAD.MOV R53, RZ, RZ, -R53 ;  /* 0x000000ffff35c224 */ /* 0x000fe200078e0a35 */
[----:B------:R-:W-:Y:S01]  /*3510*/  IABS R127, R4 ;  /* 0x00000004007f7213 */ /* 0x000fe20000000000 */
[----:B------:R-:W-:Y:S01]  /*3520*/  @!P5 IMAD.MOV R45, RZ, RZ, -R45 ;  /* 0x000000ffff2dd224 */ /* 0x000fe200078e0a2d */
[----:B------:R-:W-:Y:S01]  /*3530*/  ISETP.LE.AND P5, PT, RZ, UR47, PT ;  /* 0x0000002fff007c0c */ /* 0x000fe2000bfa3270 */
[----:B------:R-:W-:Y:S01]  /*3540*/  @!P0 IMAD.MOV R57, RZ, RZ, -R57 ;  /* 0x000000ffff398224 */ /* 0x000fe200078e0a39 */
[----:B------:R-:W-:Y:S01]  /*3550*/  ISETP.LE.AND P4, PT, RZ, UR43, PT ;  /* 0x0000002bff007c0c */ /* 0x000fe2000bf83270 */
[----:B------:R-:W-:Y:S01]  /*3560*/  IMAD.HI.U32 R4, R0, R127, RZ ;  /* 0x0000007f00047227 */ /* 0x000fe200078e00ff */
[----:B------:R-:W-:-:S03]  /*3570*/  ISETP.LE.AND P0, PT, RZ, UR41, PT ;  /* 0x00000029ff007c0c */ /* 0x000fc6000bf03270 */
[----:B------:R-:W-:Y:S02]  /*3580*/  @!P6 IMAD.IADD R119, R119, 0x1, -R2 ;  /* 0x000000017777e824 */ /* 0x000fe400078e0a02 */
[----:B------:R-:W-:Y:S01]  /*3590*/  @!P2 IMAD.MOV R59, RZ, RZ, -R59 ;  /* 0x000000ffff3ba224 */ /* 0x000fe200078e0a3b */
[----:B------:R-:W-:Y:S01]  /*35a0*/  ISETP.LE.AND P2, PT, RZ, UR40, PT ;  /* 0x00000028ff007c0c */ /* 0x000fe2000bf43270 */
[----:B------:R-:W-:Y:S01]  /*35b0*/  IMAD.MOV R4, RZ, RZ, -R4 ;  /* 0x000000ffff047224 */ /* 0x000fe200078e0a04 */
[C---:B------:R-:W-:Y:S01]  /*35c0*/  ISETP.GT.U32.AND P6, PT, R2.reuse, R119, PT ;  /* 0x000000770200720c */ /* 0x040fe20003fc4070 */
[----:B------:R-:W-:Y:S01]  /*35d0*/  @!P5 IMAD.MOV R55, RZ, RZ, -R55 ;  /* 0x000000ffff37d224 */ /* 0x000fe200078e0a37 */
[----:B------:R-:W-:Y:S01]  /*35e0*/  ISETP.LE.AND P5, PT, RZ, UR42, PT ;  /* 0x0000002aff007c0c */ /* 0x000fe2000bfa3270 */
[C---:B------:R-:W-:Y:S02]  /*35f0*/  IMAD R127, R2.reuse, R4, R127 ;  /* 0x00000004027f7224 */ /* 0x040fe400078e027f */
[----:B------:R-:W-:Y:S01]  /*3600*/  @!P1 IMAD.MOV R61, RZ, RZ, -R61 ;  /* 0x000000ffff3d9224 */ /* 0x000fe200078e0a3d */
[----:B------:R-:W-:Y:S01]  /*3610*/  ISETP.LE.AND P1, PT, RZ, UR39, PT ;  /* 0x00000027ff007c0c */ /* 0x000fe2000bf23270 */
[----:B------:R-:W-:Y:S01]  /*3620*/  @!P4 IMAD.MOV R63, RZ, RZ, -R63 ;  /* 0x000000ffff3fc224 */ /* 0x000fe200078e0a3f */
[----:B------:R-:W-:Y:S01]  /*3630*/  ISETP.LE.AND P4, PT, RZ, UR38, PT ;  /* 0x00000026ff007c0c */ /* 0x000fe2000bf83270 */
[----:B------:R-:W-:Y:S01]  /*3640*/  @!P0 IMAD.MOV R67, RZ, RZ, -R67 ;  /* 0x000000ffff438224 */ /* 0x000fe200078e0a43 */
[----:B------:R-:W-:Y:S01]  /*3650*/  ISETP.LE.AND P0, PT, RZ, UR36, PT ;  /* 0x00000024ff007c0c */ /* 0x000fe2000bf03270 */
[----:B------:R-:W-:Y:S01]  /*3660*/  @!P2 IMAD.MOV R69, RZ, RZ, -R69 ;  /* 0x000000ffff45a224 */ /* 0x000fe200078e0a45 */
[----:B------:R-:W-:Y:S01]  /*3670*/  ISETP.LE.AND P2, PT, RZ, UR35, PT ;  /* 0x00000023ff007c0c */ /* 0x000fe2000bf43270 */
[----:B------:R-:W-:Y:S01]  /*3680*/  @!P6 IMAD.IADD R119, R119, 0x1, -R2 ;  /* 0x000000017777e824 */ /* 0x000fe200078e0a02 */
[----:B------:R-:W-:Y:S01]  /*3690*/  ISETP.GT.U32.AND P6, PT, R2, R127, PT ;  /* 0x0000007f0200720c */ /* 0x000fe20003fc4070 */
[----:B------:R-:W-:Y:S01]  /*36a0*/  @!P5 IMAD.MOV R65, RZ, RZ, -R65 ;  /* 0x000000ffff41d224 */ /* 0x000fe200078e0a41 */
[----:B------:R-:W-:Y:S01]  /*36b0*/  ISETP.LE.AND P5, PT, RZ, UR37, PT ;  /* 0x00000025ff007c0c */ /* 0x000fe2000bfa3270 */
        /* <DEDUP_REMOVED lines=9> */
[----:B------:R-:W-:Y:S01]  /*3750*/  @!P6 IMAD.IADD R127, R127, 0x1, -R2 ;  /* 0x000000017f7fe824 */ /* 0x000fe200078e0a02 */
[----:B------:R-:W-:Y:S01]  /*3760*/  ISETP.LE.AND P2, PT, RZ, UR30, PT ;  /* 0x0000001eff007c0c */ /* 0x000fe2000bf43270 */
[----:B------:R-:W-:Y:S01]  /*3770*/  @!P5 IMAD.MOV R75, RZ, RZ, -R75 ;  /* 0x000000ffff4bd224 */ /* 0x000fe200078e0a4b */
[----:B------:R-:W-:Y:S01]  /*3780*/  ISETP.LE.AND P5, PT, RZ, UR32, PT ;  /* 0x00000020ff007c0c */ /* 0x000fe2000bfa3270 */
[----:B------:R-:W-:Y:S01]  /*3790*/  IMAD.HI.U32 R0, R0, R133, RZ ;  /* 0x0000008500007227 */ /* 0x000fe200078e00ff */
[----:B------:R-:W-:-:S02]  /*37a0*/  ISETP.GT.U32.AND P6, PT, R2, R127, PT ;  /* 0x0000007f0200720c */ /* 0x000fc40003fc4070 */
[----:B------:R-:W-:Y:S01]  /*37b0*/  SHF.R.S32.HI R4, RZ, 0x1f, R183 ;  /* 0x0000001fff047819 */ /* 0x000fe200000114b7 */
[----:B------:R-:W-:Y:S02]  /*37c0*/  IMAD.MOV R0, RZ, RZ, -R0 ;  /* 0x000000ffff007224 */ /* 0x000fe400078e0a00 */
[----:B------:R-:W-:Y:S01]  /*37d0*/  @!P1 IMAD.MOV R109, RZ, RZ, -R109 ;  /* 0x000000ffff6d9224 */ /* 0x000fe200078e0a6d */
[----:B------:R-:W-:Y:S01]  /*37e0*/  ISETP.LE.AND P1, PT, RZ, UR29, PT ;  /* 0x0000001dff007c0c */ /* 0x000fe2000bf23270 */
[----:B------:R-:W-:Y:S01]  /*37f0*/  IMAD R133, R2, R0, R133 ;  /* 0x0000000002857224 */ /* 0x000fe200078e0285 */
[----:B------:R-:W-:Y:S01]  /*3800*/  LOP3.LUT R0, R184, 0xc0, RZ, 0xc0, !PT ;  /* 0x000000c0b8007812 */ /* 0x000fe200078ec0ff */
        /* <DEDUP_REMOVED lines=9> */
[C---:B------:R-:W-:Y:S01]  /*38a0*/  ISETP.GT.U32.AND P6, PT, R2.reuse, R133, PT ;  /* 0x000000850200720c */ /* 0x040fe20003fc4070 */
[----:B------:R-:W-:Y:S01]  /*38b0*/  @!P1 IMAD.MOV R123, RZ, RZ, -R123 ;  /* 0x000000ffff7b9224 */ /* 0x000fe200078e0a7b */
[----:B------:R-:W-:Y:S01]  /*38c0*/  ISETP.LE.AND P1, PT, RZ, UR24, PT ;  /* 0x00000018ff007c0c */ /* 0x000fe2000bf23270 */
[----:B------:R-:W-:Y:S01]  /*38d0*/  @!P3 IMAD.MOV R5, RZ, RZ, -R5 ;  /* 0x000000ffff05b224 */ /* 0x000fe200078e0a05 */
[----:B------:R-:W-:Y:S01]  /*38e0*/  SHF.R.U32.HI R135, RZ, 0x2, R0 ;  /* 0x00000002ff877819 */ /* 0x000fe20000011600 */
        /* <DEDUP_REMOVED lines=9> */
[----:B------:R-:W-:Y:S01]  /*3980*/  LOP3.LUT R0, R135, 0x1fe, R6, 0x78, !PT ;  /* 0x000001fe87007812 */ /* 0x000fe200078e7806 */
[----:B------:R-:W-:Y:S01]  /*3990*/  @!P1 IMAD.MOV R79, RZ, RZ, -R79 ;  /* 0x000000ffff4f9224 */ /* 0x000fe200078e0a4f */
[----:B------:R-:W-:Y:S01]  /*39a0*/  ISETP.LE.AND P1, PT, RZ, UR19, PT ;  /* 0x00000013ff007c0c */ /* 0x000fe2000bf23270 */
[----:B------:R-:W1:Y:S01]  /*39b0*/  LDC R6, c[0x0][0x240] ;  /* 0x00009000ff067b82 */ /* 0x000e620000000800 */
[----:B------:R-:W-:Y:S01]  /*39c0*/  ISETP.GT.U32.AND P6, PT, R2, R133, PT ;  /* 0x000000850200720c */ /* 0x000fe20003fc4070 */
        /* <DEDUP_REMOVED lines=8> */
[----:B0-----:R-:W-:Y:S01]  /*3a50*/  IMAD.SHL.U32 R184, R185, 0x20, RZ ;  /* 0x00000020b9b87824 */ /* 0x001fe200078e00ff */
[----:B------:R-:W-:Y:S01]  /*3a60*/  ISETP.NE.AND P3, PT, R81, RZ, PT ;  /* 0x000000ff5100720c */ /* 0x000fe20003f65270 */
[----:B------:R-:W-:Y:S01]  /*3a70*/  @!P1 IMAD.MOV R91, RZ, RZ, -R91 ;  /* 0x000000ffff5b9224 */ /* 0x000fe200078e0a5b */
[----:B------:R-:W-:Y:S01]  /*3a80*/  LEA.HI R183, R4, R183, RZ, 0x5 ;  /* 0x000000b704b77211 */ /* 0x000fe200078f28ff */
[----:B------:R-:W-:Y:S01]  /*3a90*/  @!P6 IMAD.IADD R133, R133, 0x1, -R2 ;  /* 0x000000018585e824 */ /* 0x000fe200078e0a02 */
[----:B------:R-:W-:Y:S01]  /*3aa0*/  LOP3.LUT R2, RZ, R81, RZ, 0x33, !PT ;  /* 0x00000051ff027212 */ /* 0x000fe200078e33ff */
[----:B------:R-:W-:Y:S01]  /*3ab0*/  @!P4 IMAD.MOV R93, RZ, RZ, -R93 ;  /* 0x000000ffff5dc224 */ /* 0x000fe200078e0a5d */
[----:B------:R-:W-:Y:S01]  /*3ac0*/  ISETP.LE.AND P1, PT, RZ, UR13, PT ;  /* 0x0000000dff007c0c */ /* 0x000fe2000bf23270 */
[----:B------:R-:W-:Y:S01]  /*3ad0*/  @!P5 IMAD.MOV R95, RZ, RZ, -R95 ;  /* 0x000000ffff5fd224 */ /* 0x000fe200078e0a5f */
[----:B------:R-:W-:Y:S01]  /*3ae0*/  SEL R4, R2, R25, !P3 ;  /* 0x0000001902047207 */ /* 0x000fe20005800000 */
[----:B------:R-:W-:Y:S01]  /*3af0*/  @!P0 IMAD.MOV R97, RZ, RZ, -R97 ;  /* 0x000000ffff618224 */ /* 0x000fe200078e0a61 */
[----:B------:R-:W0:Y:S01]  /*3b00*/  LDC.64 R24, c[0x0][0x218] ;  /* 0x00008600ff187b82 */ /* 0x000e220000000a00 */
[----:B------:R-:W-:Y:S01]  /*3b10*/  @!P2 IMAD.MOV R99, RZ, RZ, -R99 ;  /* 0x000000ffff63a224 */ /* 0x000fe200078e0a63 */
[----:B------:R-:W-:Y:S01]  /*3b20*/  ISETP.LE.AND P4, PT, RZ, UR12, PT ;  /* 0x0000000cff007c0c */ /* 0x000fe2000bf83270 */
[----:B-1----:R-:W-:Y:S01]  /*3b30*/  IMAD R160, R4, R6, RZ ;  /* 0x0000000604a07224 */ /* 0x002fe200078e02ff */
[----:B------:R-:W-:Y:S01]  /*3b40*/  ISETP.LE.AND P5, PT, RZ, UR7, PT ;  /* 0x00000007ff007c0c */ /* 0x000fe2000bfa3270 */
[----:B------:R-:W-:Y:S01]  /*3b50*/  IMAD R185, R223, R185, RZ ;  /* 0x000000b9dfb97224 */ /* 0x000fe200078e02ff */
[----:B------:R-:W-:Y:S01]  /*3b60*/  ISETP.LE.AND P0, PT, RZ, UR6, PT ;  /* 0x00000006ff007c0c */ /* 0x000fe2000bf03270 */
[----:B------:R-:W-:Y:S01]  /*3b70*/  IMAD R223, R222, R132, RZ ;  /* 0x00000084dedf7224 */ /* 0x000fe200078e02ff */
[----:B------:R-:W-:Y:S01]  /*3b80*/  ISETP.LE.AND P2, PT, RZ, UR4, PT ;  /* 0x00000004ff007c0c */ /* 0x000fe2000bf43270 */
[----:B------:R-:W-:Y:S01]  /*3b90*/  @!P1 IMAD.MOV R101, RZ, RZ, -R101 ;  /* 0x000000ffff659224 */ /* 0x000fe200078e0a65 */
[----:B------:R-:W-:Y:S01]  /*3ba0*/  ISETP.LE.AND P6, PT, RZ, UR5, PT ;  /* 0x00000005ff007c0c */ /* 0x000fe2000bfc3270 */
[----:B------:R-:W-:Y:S01]  /*3bb0*/  ULDC UR4, c[0x0][0x234] ;  /* 0x00008d0000047ab9 */ /* 0x000fe20000000800 */
[C---:B------:R-:W-:Y:S01]  /*3bc0*/  SEL R77, R2.reuse, R77, !P3 ;  /* 0x0000004d024d7207 */ /* 0x040fe20005800000 */
[----:B------:R-:W-:Y:S01]  /*3bd0*/  IMAD R189, R3, UR4, RZ ;  /* 0x0000000403bd7c24 */ /* 0x000fe2000f8e02ff */
[C---:B------:R-:W-:Y:S01]  /*3be0*/  SEL R43, R2.reuse, R43, !P3 ;  /* 0x0000002b022b7207 */ /* 0x040fe20005800000 */
[----:B------:R-:W-:Y:S01]  /*3bf0*/  @!P4 IMAD.MOV R103, RZ, RZ, -R103 ;  /* 0x000000ffff67c224 */ /* 0x000fe200078e0a67 */
        /* <DEDUP_REMOVED lines=9> */
[-C--:B------:R-:W-:Y:S01]  /*3c90*/  IMAD R77, R77, R6.reuse, RZ ;  /* 0x000000064d4d7224 */ /* 0x080fe200078e02ff */
        /* <DEDUP_REMOVED lines=110> */
[----:B------:R-:W-:Y:S01]  /*4380*/  SEL R2, R2, R133, !P3 ;  /* 0x0000008502027207 */ /* 0x000fe20005800000 */
[----:B------:R-:W-:Y:S01]  /*4390*/  IMAD R119, R119, R6, RZ ;  /* 0x0000000677777224 */ /* 0x000fe200078e02ff */
[----:B0-----:R-:W-:Y:S01]  /*43a0*/  LEA R247, P2, R77, R24, 0x1 ;  /* 0x000000184df77211 */ /* 0x001fe200078408ff */
[----:B------:R-:W-:Y:S01]  /*43b0*/  IMAD R123, R123, R6, RZ ;  /* 0x000000067b7b7224 */ /* 0x000fe200078e02ff */
[----:B------:R-:W-:Y:S01]  /*43c0*/  LEA R248, P4, R37, R24, 0x1 ;  /* 0x0000001825f87211 */ /* 0x000fe200078808ff */
[-C--:B------:R-:W-:Y:S01]  /*43d0*/  IMAD R246, R2, R6.reuse, RZ ;  /* 0x0000000602f67224 */ /* 0x080fe200078e02ff */
[-C--:B------:R-:W-:Y:S01]  /*43e0*/  LEA.HI.X.SX32 R187, R77, R25.reuse, 0x1, P2 ;  /* 0x000000194dbb7211 */ /* 0x080fe200010f0eff */
[----:B------:R-:W-:Y:S01]  /*43f0*/  IMAD R125, R125, R6, RZ ;  /* 0x000000067d7d7224 */ /* 0x000fe200078e02ff */
[----:B------:R-:W-:Y:S01]  /*4400*/  LEA R2, P3, R43, R24, 0x1 ;  /* 0x000000182b027211 */ /* 0x000fe200078608ff */
[----:B------:R-:W-:Y:S01]  /*4410*/  IMAD R127, R127, R6, RZ ;  /* 0x000000067f7f7224 */ /* 0x000fe200078e02ff */
[----:B------:R-:W-:Y:S01]  /*4420*/  LEA R250, P2, R17, R24, 0x1 ;  /* 0x0000001811fa7211 */ /* 0x000fe200078408ff */
[-C--:B------:R-:W-:Y:S01]  /*4430*/  IMAD R129, R129, R6.reuse, RZ ;  /* 0x0000000681817224 */ /* 0x080fe200078e02ff */
[-C--:B------:R-:W-:Y:S01]  /*4440*/  LEA.HI.X.SX32 R3, R37, R25.reuse, 0x1, P4 ;  /* 0x0000001925037211 */ /* 0x080fe200020f0eff */
[----:B------:R-:W-:Y:S01]  /*4450*/  IMAD R131, R131, R6, RZ ;  /* 0x0000000683837224 */ /* 0x000fe200078e02ff */
[-C--:B------:R-:W-:Y:S01]  /*4460*/  LEA.HI.X.SX32 R6, R43, R25.reuse, 0x1, P3 ;  /* 0x000000192b067211 */ /* 0x080fe200018f0eff */
[-C--:B------:R-:W-:Y:S01]  /*4470*/  IMAD R222, R195, R132.reuse, RZ ;  /* 0x00000084c3de7224 */ /* 0x080fe200078e02ff */
[-C--:B------:R-:W-:Y:S01]  /*4480*/  LEA.HI.X.SX32 R5, R17, R25.reuse, 0x1, P2 ;  /* 0x0000001911057211 */ /* 0x080fe200010f0eff */
[----:B------:R-:W-:Y:S01]  /*4490*/  IMAD R195, R194, R132, RZ ;  /* 0x00000084c2c37224 */ /* 0x000fe200078e02ff */
[----:B------:R-:W-:Y:S01]  /*44a0*/  LEA R13, P3, R8, R24, 0x1 ;  /* 0x00000018080d7211 */ /* 0x000fe200078608ff */
[----:B------:R-:W-:Y:S01]  /*44b0*/  IMAD R194, R193, R132, RZ ;  /* 0x00000084c1c27224 */ /* 0x000fe200078e02ff */
[-C--:B------:R-:W-:Y:S01]  /*44c0*/  LEA R11, P2, R85, R24.reuse, 0x1 ;  /* 0x00000018550b7211 */ /* 0x080fe200078408ff */
[----:B------:R-:W-:Y:S01]  /*44d0*/  UIADD3 UR4, UR8, 0x8000, URZ ;  /* 0x0000800008047890 */ /* 0x000fe2000fffe03f */
[----:B------:R-:W-:Y:S01]  /*44e0*/  LEA R251, P4, R83, R24, 0x1 ;  /* 0x0000001853fb7211 */ /* 0x000fe200078808ff */
[----:B------:R-:W-:Y:S01]  /*44f0*/  IMAD R193, R192, R132, RZ ;  /* 0x00000084c0c17224 */ /* 0x000fe200078e02ff */
[----:B------:R-:W-:Y:S01]  /*4500*/  LEA R249, P6, R79, R24, 0x1 ;  /* 0x000000184ff97211 */ /* 0x000fe200078c08ff */
[----:B------:R0:W-:Y:S01]  /*4510*/  STL [R1], R11 ;  /* 0x0000000b01007387 */ /* 0x0001e20000100800 */
[-C--:B------:R-:W-:Y:S01]  /*4520*/  LEA.HI.X.SX32 R15, R8, R25.reuse, 0x1, P3 ;  /* 0x00000019080f7211 */ /* 0x080fe200018f0eff */
[----:B------:R-:W-:Y:S01]  /*4530*/  IMAD R192, R186, R132, RZ ;  /* 0x00000084bac07224 */ /* 0x000fe200078e02ff */
[-C--:B------:R-:W-:Y:S01]  /*4540*/  LEA.HI.X.SX32 R8, R83, R25.reuse, 0x1, P4 ;  /* 0x0000001953087211 */ /* 0x080fe200020f0eff */
[----:B------:R-:W-:Y:S01]  /*4550*/  ULDC.64 UR6, c[0x0][0x210] ;  /* 0x0000840000067ab9 */ /* 0x000fe20000000a00 */
[----:B------:R-:W-:Y:S01]  /*4560*/  LEA.HI.X.SX32 R4, R79, R25, 0x1, P6 ;  /* 0x000000194f047211 */ /* 0x000fe200030f0eff */
[----:B------:R-:W-:Y:S01]  /*4570*/  USHF.R.U32.HI UR4, URZ, 0x4, UR4 ;  /* 0x000000043f047899 */ /* 0x000fe20008011604 */
[----:B------:R-:W-:-:S02]  /*4580*/  LEA R252, P6, R14, R24, 0x1 ;  /* 0x000000180efc7211 */ /* 0x000fc400078c08ff */
[----:B------:R-:W-:Y:S02]  /*4590*/  CS2R R36, SRZ ;  /* 0x0000000000247805 */ /* 0x000fe4000001ff00 */
[CC--:B------:R-:W-:Y:S01]  /*45a0*/  LEA R10, P1, R29.reuse, R24.reuse, 0x1 ;  /* 0x000000181d0a7211 */ /* 0x0c0fe200078208ff */
[----:B------:R-:W-:Y:S01]  /*45b0*/  USGXT.U32 UR4, UR4, 0xe ;  /* 0x0000000e0404789a */ /* 0x000fe20008000000 */
[----:B0-----:R-:W-:Y:S02]  /*45c0*/  LEA R11, P4, R26, R24, 0x1 ;  /* 0x000000181a0b7211 */ /* 0x001fe400078808ff */
[----:B------:R-:W-:Y:S02]  /*45d0*/  CS2R R42, SRZ ;  /* 0x00000000002a7805 */ /* 0x000fe4000001ff00 */
[----:B------:R-:W-:Y:S02]  /*45e0*/  LEA.HI.X.SX32 R12, R29, R25, 0x1, P1 ;  /* 0x000000191d0c7211 */ /* 0x000fe400008f0eff */
[----:B------:R-:W-:-:S02]  /*45f0*/  CS2R R28, SRZ ;  /* 0x00000000001c7805 */ /* 0x000fc4000001ff00 */
[CC--:B------:R-:W-:Y:S01]  /*4600*/  LEA R19, P1, R20.reuse, R24.reuse, 0x1 ;  /* 0x0000001814137211 */ /* 0x0c0fe200078208ff */
[----:B------:R0:W-:Y:S01]  /*4610*/  STL [R1+0x4], R11 ;  /* 0x0000040b01007387 */ /* 0x0001e20000100800 */
[C---:B------:R-:W-:Y:S02]  /*4620*/  LEA R7, P5, R27.reuse, R24, 0x1 ;  /* 0x000000181b077211 */ /* 0x040fe400078a08ff */
[----:B------:R-:W-:Y:S02]  /*4630*/  CS2R R76, SRZ ;  /* 0x00000000004c7805 */ /* 0x000fe4000001ff00 */
[-C--:B------:R-:W-:Y:S02]  /*4640*/  LEA.HI.X.SX32 R21, R20, R25.reuse, 0x1, P1 ;  /* 0x0000001914157211 */ /* 0x080fe400008f0eff */
[----:B------:R-:W-:Y:S02]  /*4650*/  CS2R R78, SRZ ;  /* 0x00000000004e7805 */ /* 0x000fe4000001ff00 */
[----:B------:R-:W-:-:S02]  /*4660*/  LEA.HI.X.SX32 R9, R27, R25, 0x1, P5 ;  /* 0x000000191b097211 */ /* 0x000fc400028f0eff */
[----:B------:R-:W-:Y:S02]  /*4670*/  CS2R R80, SRZ ;  /* 0x0000000000507805 */ /* 0x000fe4000001ff00 */
[-C--:B------:R-:W-:Y:S02]  /*4680*/  LEA R16, P5, R18, R24.reuse, 0x1 ;  /* 0x0000001812107211 */ /* 0x080fe400078a08ff */
[----:B------:R-:W-:Y:S02]  /*4690*/  CS2R R82, SRZ ;  /* 0x0000000000527805 */ /* 0x000fe4000001ff00 */
[----:B------:R-:W-:Y:S02]  /*46a0*/  LEA R22, P3, R152, R24, 0x1 ;  /* 0x0000001898167211 */ /* 0x000fe400078608ff */
[----:B------:R-:W-:Y:S02]  /*46b0*/  CS2R R132, SRZ ;  /* 0x0000000000847805 */ /* 0x000fe4000001ff00 */
[----:B0-----:R-:W-:-:S02]  /*46c0*/  LEA.HI.X.SX32 R11, R14, R25, 0x1, P6 ;  /* 0x000000190e0b7211 */ /* 0x001fc400030f0eff */
[----:B------:R-:W-:Y:S02]  /*46d0*/  CS2R R134, SRZ ;  /* 0x0000000000867805 */ /* 0x000fe4000001ff00 */
[-C--:B------:R-:W-:Y:S01]  /*46e0*/  LEA R14, P6, R87, R24.reuse, 0x1 ;  /* 0x00000018570e7211 */ /* 0x080fe200078c08ff */
[----:B------:R-:W-:Y:S01]  /*46f0*/  UMOV UR12, 0x80 ;  /* 0x00000080000c7882 */ /* 0x000fe20000000000 */
[-C--:B------:R-:W-:Y:S01]  /*4700*/  LEA.HI.X.SX32 R18, R18, R25.reuse, 0x1, P5 ;  /* 0x0000001912127211 */ /* 0x080fe200028f0eff */
[----:B------:R-:W-:Y:S01]  /*4710*/  UMOV UR13, 0x40000040 ;  /* 0x40000040000d7882 */ /* 0x000fe20000000000 */
[CC--:B------:R-:W-:Y:S01]  /*4720*/  LEA R153, P5, R155.reuse, R24.reuse, 0x1 ;  /* 0x000000189b997211 */ /* 0x0c0fe200078a08ff */
[----:B------:R0:W-:Y:S01]  /*4730*/  STL [R1+0x8], R14 ;  /* 0x0000080e01007387 */ /* 0x0001e20000100800 */
[-C--:B------:R-:W-:Y:S01]  /*4740*/  LEA.HI.X.SX32 R152, R152, R25.reuse, 0x1, P3 ;  /* 0x0000001998987211 */ /* 0x080fe200018f0eff */
[----:B------:R-:W-:Y:S01]  /*4750*/  UMOV UR5, URZ ;  /* 0x0000003f00057c82 */ /* 0x000fe20008000000 */
[----:B------:R-:W-:Y:S01]  /*4760*/  LEA.HI.X.SX32 R155, R155, R25, 0x1, P5 ;  /* 0x000000199b9b7211 */ /* 0x000fe200028f0eff */
[----:B------:R-:W-:Y:S01]  /*4770*/  UIADD3.64 UR12, UR4, UR12, URZ ;  /* 0x0000000c040c7297 */ /* 0x000fe2000fffe03f */
[-C--:B------:R-:W-:Y:S01]  /*4780*/  LEA R197, P5, R31, R24.reuse, 0x1 ;  /* 0x000000181fc57211 */ /* 0x080fe200078a08ff */
[----:B------:R-:W-:Y:S01]  /*4790*/  ULDC UR17, c[0x0][0x230] ;  /* 0x00008c0000117ab9 */ /* 0x000fe20000000800 */
[----:B------:R-:W-:-:S02]  /*47a0*/  LEA R156, P1, R158, R24, 0x1 ;  /* 0x000000189e9c7211 */ /* 0x000fc400078208ff */
[-C--:B------:R-:W-:Y:S02]  /*47b0*/  LEA.HI.X.SX32 R161, R31, R25.reuse, 0x1, P5 ;  /* 0x000000191fa17211 */ /* 0x080fe400028f0eff */
[----:B------:R-:W-:Y:S02]  /*47c0*/  CS2R R30, SRZ ;  /* 0x00000000001e7805 */ /* 0x000fe4000001ff00 */
[----:B0-----:R-:W-:Y:S02]  /*47d0*/  LEA.HI.X.SX32 R14, R85, R25, 0x1, P2 ;  /* 0x00000019550e7211 */ /* 0x001fe400010f0eff */
[----:B------:R-:W-:Y:S02]  /*47e0*/  CS2R R84, SRZ ;  /* 0x0000000000547805 */ /* 0x000fe4000001ff00 */
[-C--:B------:R-:W-:Y:S02]  /*47f0*/  LEA R17, P2, R23, R24.reuse, 0x1 ;  /* 0x0000001817117211 */ /* 0x080fe400078408ff */
[----:B------:R-:W-:-:S02]  /*4800*/  LEA R201, P5, R45, R24, 0x1 ;  /* 0x000000182dc97211 */ /* 0x000fc400078a08ff */
[-C--:B------:R-:W-:Y:S01]  /*4810*/  LEA.HI.X.SX32 R23, R23, R25.reuse, 0x1, P2 ;  /* 0x0000001917177211 */ /* 0x080fe200010f0eff */
[----:B------:R0:W-:Y:S01]  /*4820*/  STL [R1+0xc], R17 ;  /* 0x00000c1101007387 */ /* 0x0001e20000100800 */
[----:B------:R-:W-:Y:S02]  /*4830*/  LEA R159, P3, R160, R24, 0x1 ;  /* 0x00000018a09f7211 */ /* 0x000fe400078608ff */
[-C--:B------:R-:W-:Y:S02]  /*4840*/  LEA.HI.X.SX32 R165, R45, R25.reuse, 0x1, P5 ;  /* 0x000000192da57211 */ /* 0x080fe400028f0eff */
[----:B------:R-:W-:Y:S02]  /*4850*/  CS2R R44, SRZ ;  /* 0x00000000002c7805 */ /* 0x000fe4000001ff00 */
[-C--:B------:R-:W-:Y:S02]  /*4860*/  LEA.HI.X.SX32 R158, R158, R25.reuse, 0x1, P1 ;  /* 0x000000199e9e7211 */ /* 0x080fe400008f0eff */
[----:B------:R-:W-:-:S02]  /*4870*/  LEA.HI.X.SX32 R160, R160, R25, 0x1, P3 ;  /* 0x00000019a0a07211 */ /* 0x000fc400018f0eff */
[-C--:B------:R-:W-:Y:S02]  /*4880*/  LEA R207, P5, R53, R24.reuse, 0x1 ;  /* 0x0000001835cf7211 */ /* 0x080fe400078a08ff */
[-C--:B0-----:R-:W-:Y:S02]  /*4890*/  LEA.HI.X.SX32 R17, R26, R25.reuse, 0x1, P4 ;  /* 0x000000191a117211 */ /* 0x081fe400020f0eff */
[----:B------:R-:W-:Y:S02]  /*48a0*/  CS2R R26, SRZ ;  /* 0x00000000001a7805 */ /* 0x000fe4000001ff00 */
[-C--:B------:R-:W-:Y:S02]  /*48b0*/  LEA R20, P4, R89, R24.reuse, 0x1 ;  /* 0x0000001859147211 */ /* 0x080fe400078808ff */
[-C--:B------:R-:W-:Y:S02]  /*48c0*/  LEA R196, P1, R35, R24.reuse, 0x1 ;  /* 0x0000001823c47211 */ /* 0x080fe400078208ff */
[----:B------:R-:W-:Y:S01]  /*48d0*/  LEA R199, P3, R39, R24, 0x1 ;  /* 0x0000001827c77211 */ /* 0x000fe200078608ff */
[----:B------:R0:W-:Y:S01]  /*48e0*/  STL [R1+0x10], R20 ;  /* 0x0000101401007387 */ /* 0x0001e20000100800 */
[----:B------:R-:W-:-:S02]  /*48f0*/  LEA.HI.X.SX32 R162, R35, R25, 0x1, P1 ;  /* 0x0000001923a27211 */ /* 0x000fc400008f0eff */
[----:B------:R-:W-:Y:S02]  /*4900*/  CS2R R34, SRZ ;  /* 0x0000000000227805 */ /* 0x000fe4000001ff00 */
[-C--:B------:R-:W-:Y:S02]  /*4910*/  LEA.HI.X.SX32 R164, R39, R25.reuse, 0x1, P3 ;  /* 0x0000001927a47211 */ /* 0x080fe400018f0eff */
[----:B------:R-:W-:Y:S02]  /*4920*/  CS2R R38, SRZ ;  /* 0x0000000000267805 */ /* 0x000fe4000001ff00 */
[-C--:B------:R-:W-:Y:S02]  /*4930*/  LEA R203, P1, R47, R24.reuse, 0x1 ;  /* 0x000000182fcb7211 */ /* 0x080fe400078208ff */
[----:B------:R-:W-:Y:S02]  /*4940*/  LEA R205, P3, R51, R24, 0x1 ;  /* 0x0000001833cd7211 */ /* 0x000fe400078608ff */
[----:B------:R-:W-:-:S02]  /*4950*/  LEA.HI.X.SX32 R166, R47, R25, 0x1, P1 ;  /* 0x000000192fa67211 */ /* 0x000fc400008f0eff */
[----:B------:R-:W-:Y:S02]  /*4960*/  CS2R R46, SRZ ;  /* 0x00000000002e7805 */ /* 0x000fe4000001ff00 */
[-C--:B0-----:R-:W-:Y:S02]  /*4970*/  LEA.HI.X.SX32 R20, R87, R25.reuse, 0x1, P6 ;  /* 0x0000001957147211 */ /* 0x081fe400030f0eff */
[----:B------:R-:W-:Y:S02]  /*4980*/  CS2R R86, SRZ ;  /* 0x0000000000567805 */ /* 0x000fe4000001ff00 */
[----:B------:R-:W-:Y:S02]  /*4990*/  LEA R154, P6, R33, R24, 0x1 ;  /* 0x00000018219a7211 */ /* 0x000fe400078c08ff */
[----:B------:R-:W-:Y:S02]  /*49a0*/  LEA.HI.X.SX32 R167, R51, R25, 0x1, P3 ;  /* 0x0000001933a77211 */ /* 0x000fe400018f0eff */
[----:B------:R-:W-:-:S02]  /*49b0*/  CS2R R50, SRZ ;  /* 0x0000000000327805 */ /* 0x000fc4000001ff00 */
[-C--:B------:R-:W-:Y:S01]  /*49c0*/  LEA R209, P1, R57, R24.reuse, 0x1 ;  /* 0x0000001839d17211 */ /* 0x080fe200078208ff */
[----:B------:R0:W-:Y:S01]  /*49d0*/  STL [R1+0x14], R154 ;  /* 0x0000149a01007387 */ /* 0x0001e20000100800 */
[----:B------:R-:W-:Y:S02]  /*49e0*/  LEA R211, P3, R59, R24, 0x1 ;  /* 0x000000183bd37211 */ /* 0x000fe400078608ff */
[----:B------:R-:W-:Y:S02]  /*49f0*/  SHF.R.S32.HI R186, RZ, 0x1f, R185 ;  /* 0x0000001fffba7819 */ /* 0x000fe400000114b9 */
[----:B------:R-:W-:Y:S02]  /*4a00*/  LEA R188, P0, R189, UR6, 0x1 ;  /* 0x00000006bdbc7c11 */ /* 0x000fe4000f8008ff */
[C---:B------:R-:W-:Y:S01]  /*4a10*/  SHF.L.U64.HI R186, R185.reuse, 0x1, R186 ;  /* 0x00000001b9ba7819 */ /* 0x040fe200000102ba */
[----:B------:R-:W-:Y:S01]  /*4a20*/  IMAD.SHL.U32 R185, R185, 0x2, RZ ;  /* 0x00000002b9b97824 */ /* 0x000fe200078e00ff */
[----:B------:R-:W-:-:S02]  /*4a30*/  LEA.HI.X.SX32 R189, R189, UR7, 0x1, P0 ;  /* 0x00000007bdbd7c11 */ /* 0x000fc400080f0eff */
[CC--:B0-----:R-:W-:Y:S02]  /*4a40*/  LEA R154, P2, R91.reuse, R24.reuse, 0x1 ;  /* 0x000000185b9a7211 */ /* 0x0c1fe400078408ff */
[----:B------:R-:W-:Y:S02]  /*4a50*/  SHF.R.S32.HI R183, RZ, 0x5, R183 ;  /* 0x00000005ffb77819 */ /* 0x000fe400000114b7 */
[-C--:B------:R-:W-:Y:S01]  /*4a60*/  LEA.HI.X.SX32 R198, R91, R25.reuse, 0x1, P2 ;  /* 0x000000195bc67211 */ /* 0x080fe200010f0eff */
[----:B------:R0:W-:Y:S01]  /*4a70*/  STL [R1+0x18], R154 ;  /* 0x0000189a01007387 */ /* 0x0001e20000100800 */
[----:B------:R-:W-:Y:S02]  /*4a80*/  LEA R204, P2, R49, R24, 0x1 ;  /* 0x0000001831cc7211 */ /* 0x000fe400078408ff */
[----:B------:R-:W-:Y:S02]  /*4a90*/  CS2R R90, SRZ ;  /* 0x00000000005a7805 */ /* 0x000fe4000001ff00 */
[----:B0-----:R-:W-:-:S02]  /*4aa0*/  LEA.HI.X.SX32 R154, R89, R25, 0x1, P4 ;  /* 0x00000019599a7211 */ /* 0x001fc400020f0eff */
[----:B------:R-:W-:Y:S02]  /*4ab0*/  CS2R R88, SRZ ;  /* 0x0000000000587805 */ /* 0x000fe4000001ff00 */
[----:B------:R-:W-:-:S04]  /*4ac0*/  LEA R157, P4, R41, R24, 0x1 ;  /* 0x00000018299d7211 */ /* 0x000fc800078808ff */
[-C--:B------:R-:W-:Y:S01]  /*4ad0*/  LEA.HI.X.SX32 R200, R41, R25.reuse, 0x1, P4 ;  /* 0x0000001929c87211 */ /* 0x080fe200020f0eff */
[----:B------:R0:W-:Y:S01]  /*4ae0*/  STL [R1+0x1c], R157 ;  /* 0x00001c9d01007387 */ /* 0x0001e20000100800 */
[----:B------:R-:W-:Y:S02]  /*4af0*/  CS2R R40, SRZ ;  /* 0x0000000000287805 */ /* 0x000fe4000001ff00 */
[----:B0-----:R-:W-:Y:S02]  /*4b00*/  LEA.HI.X.SX32 R157, R33, R25, 0x1, P6 ;  /* 0x00000019219d7211 */ /* 0x001fe400030f0eff */
[----:B------:R-:W-:Y:S02]  /*4b10*/  CS2R R32, SRZ ;  /* 0x0000000000207805 */ /* 0x000fe4000001ff00 */
[----:B------:R-:W-:-:S04]  /*4b20*/  LEA R163, P6, R93, R24, 0x1 ;  /* 0x000000185da37211 */ /* 0x000fc800078c08ff */
[----:B------:R-:W-:Y:S01]  /*4b30*/  LEA.HI.X.SX32 R202, R93, R25, 0x1, P6 ;  /* 0x000000195dca7211 */ /* 0x000fe200030f0eff */
[----:B------:R0:W-:Y:S01]  /*4b40*/  STL [R1+0x20], R163 ;  /* 0x000020a301007387 */ /* 0x0001e20000100800 */
[----:B------:R-:W-:Y:S02]  /*4b50*/  CS2R R92, SRZ ;  /* 0x00000000005c7805 */ /* 0x000fe4000001ff00 */
[----:B0-----:R-:W-:-:S04]  /*4b60*/  LEA R163, P4, R95, R24, 0x1 ;  /* 0x000000185fa37211 */ /* 0x001fc800078808ff */
[-C--:B------:R-:W-:Y:S01]  /*4b70*/  LEA.HI.X.SX32 R206, R95, R25.reuse, 0x1, P4 ;  /* 0x000000195fce7211 */ /* 0x080fe200020f0eff */
[----:B------:R0:W-:Y:S01]  /*4b80*/  STL [R1+0x24], R163 ;  /* 0x000024a301007387 */ /* 0x0001e20000100800 */
[CC--:B------:R-:W-:Y:S02]  /*4b90*/  LEA R169, P4, R61.reuse, R24.reuse, 0x1 ;  /* 0x000000183da97211 */ /* 0x0c0fe400078808ff */
[----:B------:R-:W-:Y:S02]  /*4ba0*/  CS2R R94, SRZ ;  /* 0x00000000005e7805 */ /* 0x000fe4000001ff00 */
[----:B------:R-:W-:Y:S02]  /*4bb0*/  LEA.HI.X.SX32 R212, R61, R25, 0x1, P4 ;  /* 0x000000193dd47211 */ /* 0x000fe400020f0eff */
[----:B------:R-:W-:Y:S02]  /*4bc0*/  CS2R R60, SRZ ;  /* 0x00000000003c7805 */ /* 0x000fe4000001ff00 */
[----:B------:R-:W-:-:S02]  /*4bd0*/  LEA R172, P4, R101, R24, 0x1 ;  /* 0x0000001865ac7211 */ /* 0x000fc400078808ff */
[-C--:B0-----:R-:W-:Y:S02]  /*4be0*/  LEA R163, P6, R55, R24.reuse, 0x1 ;  /* 0x0000001837a37211 */ /* 0x081fe400078c08ff */
[-C--:B------:R-:W-:Y:S02]  /*4bf0*/  LEA.HI.X.SX32 R218, R101, R25.reuse, 0x1, P4 ;  /* 0x0000001965da7211 */ /* 0x080fe400020f0eff */
[----:B------:R-:W-:Y:S02]  /*4c00*/  CS2R R100, SRZ ;  /* 0x0000000000647805 */ /* 0x000fe4000001ff00 */
[----:B------:R-:W-:Y:S01]  /*4c10*/  LEA.HI.X.SX32 R208, R55, R25, 0x1, P6 ;  /* 0x0000001937d07211 */ /* 0x000fe200030f0eff */
[----:B------:R0:W-:Y:S01]  /*4c20*/  STL [R1+0x28], R163 ;  /* 0x000028a301007387 */ /* 0x0001e20000100800 */
[----:B------:R-:W-:Y:S02]  /*4c30*/  LEA R170, P6, R99, R24, 0x1 ;  /* 0x0000001863aa7211 */ /* 0x000fe400078c08ff */
[----:B------:R-:W-:-:S02]  /*4c40*/  CS2R R54, SRZ ;  /* 0x0000000000367805 */ /* 0x000fc4000001ff00 */
[-C--:B------:R-:W-:Y:S02]  /*4c50*/  LEA R175, P4, R107, R24.reuse, 0x1 ;  /* 0x000000186baf7211 */ /* 0x080fe400078808ff */
[-C--:B------:R-:W-:Y:S02]  /*4c60*/  LEA.HI.X.SX32 R214, R99, R25.reuse, 0x1, P6 ;  /* 0x0000001963d67211 */ /* 0x080fe400030f0eff */
[----:B------:R-:W-:Y:S02]  /*4c70*/  CS2R R98, SRZ ;  /* 0x0000000000627805 */ /* 0x000fe4000001ff00 */
[----:B------:R-:W-:Y:S02]  /*4c80*/  LEA R173, P6, R73, R24, 0x1 ;  /* 0x0000001849ad7211 */ /* 0x000fe400078c08ff */
[----:B------:R-:W-:Y:S02]  /*4c90*/  LEA.HI.X.SX32 R233, R107, R25, 0x1, P4 ;  /* 0x000000196be97211 */ /* 0x000fe400020f0eff */
[----:B------:R-:W-:-:S02]  /*4ca0*/  CS2R R106, SRZ ;  /* 0x00000000006a7805 */ /* 0x000fc4000001ff00 */
[-C--:B0-----:R-:W-:Y:S02]  /*4cb0*/  LEA.HI.X.SX32 R163, R49, R25.reuse, 0x1, P2 ;  /* 0x0000001931a37211 */ /* 0x081fe400010f0eff */
[----:B------:R-:W-:Y:S02]  /*4cc0*/  CS2R R48, SRZ ;  /* 0x0000000000307805 */ /* 0x000fe4000001ff00 */
[-C--:B------:R-:W-:Y:S02]  /*4cd0*/  LEA R168, P2, R97, R24.reuse, 0x1 ;  /* 0x0000001861a87211 */ /* 0x080fe400078408ff */
[-C--:B------:R-:W-:Y:S02]  /*4ce0*/  LEA.HI.X.SX32 R220, R73, R25.reuse, 0x1, P6 ;  /* 0x0000001949dc7211 */ /* 0x080fe400030f0eff */
[----:B------:R-:W-:Y:S02]  /*4cf0*/  CS2R R72, SRZ ;  /* 0x0000000000487805 */ /* 0x000fe4000001ff00 */
[----:B------:R-:W-:Y:S01]  /*4d00*/  LEA.HI.X.SX32 R210, R97, R25, 0x1, P2 ;  /* 0x0000001961d27211 */ /* 0x000fe200010f0eff */
[----:B------:R0:W-:Y:S01]  /*4d10*/  STL [R1+0x2c], R168 ;  /* 0x00002ca801007387 */ /* 0x0001e20000100800 */
[----:B------:R-:W-:-:S02]  /*4d20*/  LEA R171, P2, R67, R24, 0x1 ;  /* 0x0000001843ab7211 */ /* 0x000fc400078408ff */
[----:B------:R-:W-:Y:S02]  /*4d30*/  CS2R R96, SRZ ;  /* 0x0000000000607805 */ /* 0x000fe4000001ff00 */
[-C--:B------:R-:W-:Y:S01]  /*4d40*/  LEA R176, P6, R111, R24.reuse, 0x1 ;  /* 0x000000186fb07211 */ /* 0x080fe200078c08ff */
[----:B------:R1:W-:Y:S01]  /*4d50*/  STL [R1+0x30], R169 ;  /* 0x000030a901007387 */ /* 0x0003e20000100800 */
[----:B------:R-:W-:Y:S02]  /*4d60*/  LEA.HI.X.SX32 R216, R67, R25, 0x1, P2 ;  /* 0x0000001943d87211 */ /* 0x000fe400010f0eff */
[----:B------:R-:W-:Y:S02]  /*4d70*/  CS2R R66, SRZ ;  /* 0x0000000000427805 */ /* 0x000fe4000001ff00 */
[-C--:B------:R-:W-:Y:S01]  /*4d80*/  LEA R174, P2, R103, R24.reuse, 0x1 ;  /* 0x0000001867ae7211 */ /* 0x080fe200078408ff */
[----:B------:R2:W-:Y:S01]  /*4d90*/  STL [R1+0x34], R170 ;  /* 0x000034aa01007387 */ /* 0x0005e20000100800 */
[----:B------:R-:W-:-:S02]  /*4da0*/  LEA R178, P4, R119, R24, 0x1 ;  /* 0x0000001877b27211 */ /* 0x000fc400078808ff */
[-C--:B0-----:R-:W-:Y:S01]  /*4db0*/  LEA.HI.X.SX32 R168, R53, R25.reuse, 0x1, P5 ;  /* 0x0000001935a87211 */ /* 0x081fe200028f0eff */
[----:B------:R0:W-:Y:S01]  /*4dc0*/  STL [R1+0x38], R171 ;  /* 0x000038ab01007387 */ /* 0x0001e20000100800 */
[-C--:B------:R-:W-:Y:S02]  /*4dd0*/  LEA R213, P5, R63, R24.reuse, 0x1 ;  /* 0x000000183fd57211 */ /* 0x080fe400078a08ff */
[----:B------:R-:W-:Y:S02]  /*4de0*/  CS2R R52, SRZ ;  /* 0x0000000000347805 */ /* 0x000fe4000001ff00 */
[----:B------:R-:W-:Y:S01]  /*4df0*/  LEA.HI.X.SX32 R231, R103, R25, 0x1, P2 ;  /* 0x0000001967e77211 */ /* 0x000fe200010f0eff */
[----:B------:R-:W-:Y:S01]  /*4e00*/  STL [R1+0x3c], R172 ;  /* 0x00003cac01007387 */ /* 0x000fe20000100800 */
[----:B------:R-:W-:Y:S02]  /*4e10*/  LEA R177, P2, R115, R24, 0x1 ;  /* 0x0000001873b17211 */ /* 0x000fe400078408ff */
[----:B------:R-:W-:-:S02]  /*4e20*/  CS2R R102, SRZ ;  /* 0x0000000000667805 */ /* 0x000fc4000001ff00 */
[-C--:B-1----:R-:W-:Y:S01]  /*4e30*/  LEA.HI.X.SX32 R169, R57, R25.reuse, 0x1, P1 ;  /* 0x0000001939a97211 */ /* 0x082fe200008f0eff */
[----:B------:R-:W-:Y:S01]  /*4e40*/  STL [R1+0x40], R173 ;  /* 0x000040ad01007387 */ /* 0x000fe20000100800 */
[-C--:B--2---:R-:W-:Y:S02]  /*4e50*/  LEA.HI.X.SX32 R170, R59, R25.reuse, 0x1, P3 ;  /* 0x000000193baa7211 */ /* 0x084fe400018f0eff */
[----:B------:R-:W-:Y:S02]  /*4e60*/  CS2R R56, SRZ ;  /* 0x0000000000387805 */ /* 0x000fe4000001ff00 */
[----:B0-----:R-:W-:Y:S01]  /*4e70*/  LEA.HI.X.SX32 R171, R63, R25, 0x1, P5 ;  /* 0x000000193fab7211 */ /* 0x001fe200028f0eff */
[----:B------:R0:W-:Y:S01]  /*4e80*/  STL [R1+0x44], R174 ;  /* 0x000044ae01007387 */ /* 0x0001e20000100800 */
[----:B------:R-:W-:Y:S02]  /*4e90*/  LEA R219, P5, R71, R24, 0x1 ;  /* 0x0000001847db7211 */ /* 0x000fe400078a08ff */
[----:B------:R-:W-:-:S02]  /*4ea0*/  CS2R R58, SRZ ;  /* 0x00000000003a7805 */ /* 0x000fc4000001ff00 */
[-C--:B------:R-:W-:Y:S01]  /*4eb0*/  LEA R215, P1, R65, R24.reuse, 0x1 ;  /* 0x0000001841d77211 */ /* 0x080fe200078208ff */
[----:B------:R-:W-:Y:S01]  /*4ec0*/  STL [R1+0x48], R175 ;  /* 0x000048af01007387 */ /* 0x000fe20000100800 */
[-C--:B------:R-:W-:Y:S02]  /*4ed0*/  LEA R217, P3, R69, R24.reuse, 0x1 ;  /* 0x0000001845d97211 */ /* 0x080fe400078608ff */
[----:B------:R-:W-:Y:S02]  /*4ee0*/  CS2R R62, SRZ ;  /* 0x00000000003e7805 */ /* 0x000fe4000001ff00 */
[----:B------:R-:W-:Y:S01]  /*4ef0*/  LEA.HI.X.SX32 R235, R111, R25, 0x1, P6 ;  /* 0x000000196feb7211 */ /* 0x000fe200030f0eff */
[----:B------:R-:W-:Y:S01]  /*4f00*/  STL [R1+0x4c], R176 ;  /* 0x00004cb001007387 */ /* 0x000fe20000100800 */
[----:B------:R-:W-:Y:S02]  /*4f10*/  LEA R179, P6, R123, R24, 0x1 ;  /* 0x000000187bb37211 */ /* 0x000fe400078c08ff */
[----:B------:R-:W-:-:S02]  /*4f20*/  CS2R R110, SRZ ;  /* 0x00000000006e7805 */ /* 0x000fc4000001ff00 */
        /* <DEDUP_REMOVED lines=8> */
[-C--:B------:R-:W-:Y:S01]  /*4fb0*/  LEA.HI.X.SX32 R172, R65, R25.reuse, 0x1, P1 ;  /* 0x0000001941ac7211 */ /* 0x080fe200008f0eff */
[----:B------:R-:W-:Y:S01]  /*4fc0*/  STL [R1+0x5c], R179 ;  /* 0x00005cb301007387 */ /* 0x000fe20000100800 */
[-C--:B------:R-:W-:Y:S02]  /*4fd0*/  LEA.HI.X.SX32 R173, R69, R25.reuse, 0x1, P3 ;  /* 0x0000001945ad7211 */ /* 0x080fe400018f0eff */
[----:B------:R-:W-:Y:S02]  /*4fe0*/  CS2R R64, SRZ ;  /* 0x0000000000407805 */ /* 0x000fe4000001ff00 */
[----:B0-----:R-:W-:Y:S01]  /*4ff0*/  LEA.HI.X.SX32 R177, R109, R25, 0x1, P5 ;  /* 0x000000196db17211 */ /* 0x001fe200028f0eff */
[----:B------:R0:W-:Y:S01]  /*5000*/  STL [R1+0x60], R180 ;  /* 0x000060b401007387 */ /* 0x0001e20000100800 */
[----:B------:R-:W-:Y:S02]  /*5010*/  LEA R240, P5, R121, R24, 0x1 ;  /* 0x0000001879f07211 */ /* 0x000fe400078a08ff */
[----:B------:R-:W-:-:S02]  /*5020*/  CS2R R68, SRZ ;  /* 0x0000000000447805 */ /* 0x000fc4000001ff00 */
[-C--:B------:R-:W-:Y:S02]  /*5030*/  LEA R221, P1, R75, R24.reuse, 0x1 ;  /* 0x000000184bdd7211 */ /* 0x080fe400078208ff */
[----:B------:R-:W-:Y:S02]  /*5040*/  CS2R R108, SRZ ;  /* 0x00000000006c7805 */ /* 0x000fe4000001ff00 */
[-C--:B------:R-:W-:Y:S02]  /*5050*/  LEA R232, P3, R105, R24.reuse, 0x1 ;  /* 0x0000001869e87211 */ /* 0x080fe400078608ff */
[----:B------:R-:W-:Y:S02]  /*5060*/  LEA.HI.X.SX32 R239, R119, R25, 0x1, P4 ;  /* 0x0000001977ef7211 */ /* 0x000fe400020f0eff */
[----:B------:R-:W-:Y:S02]  /*5070*/  CS2R R118, SRZ ;  /* 0x0000000000767805 */ /* 0x000fe4000001ff00 */
[----:B------:R-:W-:-:S02]  /*5080*/  LEA R181, P4, R131, R24, 0x1 ;  /* 0x0000001883b57211 */ /* 0x000fc400078808ff */
[-C--:B0-----:R-:W-:Y:S02]  /*5090*/  LEA.HI.X.SX32 R180, R121, R25.reuse, 0x1, P5 ;  /* 0x0000001979b47211 */ /* 0x081fe400028f0eff */
[----:B------:R-:W-:Y:S02]  /*50a0*/  CS2R R120, SRZ ;  /* 0x0000000000787805 */ /* 0x000fe4000001ff00 */
[-C--:B------:R-:W-:Y:S01]  /*50b0*/  LEA.HI.X.SX32 R175, R75, R25.reuse, 0x1, P1 ;  /* 0x000000194baf7211 */ /* 0x080fe200008f0eff */
[----:B------:R0:W-:Y:S01]  /*50c0*/  STL [R1+0x64], R181 ;  /* 0x000064b501007387 */ /* 0x0001e20000100800 */
[----:B------:R-:W-:Y:S02]  /*50d0*/  LEA.HI.X.SX32 R176, R105, R25, 0x1, P3 ;  /* 0x0000001969b07211 */ /* 0x000fe400018f0eff */
[----:B------:R-:W-:Y:S02]  /*50e0*/  CS2R R74, SRZ ;  /* 0x00000000004a7805 */ /* 0x000fe4000001ff00 */
[----:B------:R-:W-:-:S02]  /*50f0*/  LEA R182, P5, R246, R24, 0x1 ;  /* 0x00000018f6b67211 */ /* 0x000fc400078a08ff */
[----:B------:R-:W-:Y:S02]  /*5100*/  CS2R R104, SRZ ;  /* 0x0000000000687805 */ /* 0x000fe4000001ff00 */
[-C--:B------:R-:W-:Y:S02]  /*5110*/  LEA R236, P1, R113, R24.reuse, 0x1 ;  /* 0x0000001871ec7211 */ /* 0x080fe400078208ff */
[-C--:B------:R-:W-:Y:S01]  /*5120*/  LEA R238, P3, R117, R24.reuse, 0x1 ;  /* 0x0000001875ee7211 */ /* 0x080fe200078608ff */
[----:B------:R1:W-:Y:S01]  /*5130*/  STL [R1+0x50], R182 ;  /* 0x000050b601007387 */ /* 0x0003e20000100800 */
[-C--:B------:R-:W-:Y:S02]  /*5140*/  LEA.HI.X.SX32 R178, R113, R25.reuse, 0x1, P1 ;  /* 0x0000001971b27211 */ /* 0x080fe400008f0eff */
[----:B------:R-:W-:Y:S02]  /*5150*/  CS2R R112, SRZ ;  /* 0x0000000000707805 */ /* 0x000fe4000001ff00 */
[----:B------:R-:W-:Y:S01]  /*5160*/  LEA.HI.X.SX32 R179, R117, R25, 0x1, P3 ;  /* 0x0000001975b37211 */ /* 0x000fe200018f0eff */
[----:B------:R-:W-:Y:S01]  /*5170*/  STL [R1+0x7c], R195 ;  /* 0x00007cc301007387 */ /* 0x000fe20000100800 */
[----:B------:R-:W-:-:S02]  /*5180*/  LEA R242, P1, R125, R24, 0x1 ;  /* 0x000000187df27211 */ /* 0x000fc400078208ff */
[----:B------:R-:W-:Y:S02]  /*5190*/  CS2R R116, SRZ ;  /* 0x0000000000747805 */ /* 0x000fe4000001ff00 */
[----:B------:R-:W-:Y:S01]  /*51a0*/  LEA R244, P3, R129, R24, 0x1 ;  /* 0x0000001881f47211 */ /* 0x000fe200078608ff */
[----:B------:R-:W-:Y:S01]  /*51b0*/  STL [R1+0x78], R193 ;  /* 0x000078c101007387 */ /* 0x000fe20000100800 */
[-C--:B------:R-:W-:Y:S02]  /*51c0*/  LEA.HI.X.SX32 R241, R123, R25.reuse, 0x1, P6 ;  /* 0x000000197bf17211 */ /* 0x080fe400030f0eff */
[----:B------:R-:W-:Y:S02]  /*51d0*/  CS2R R122, SRZ ;  /* 0x00000000007a7805 */ /* 0x000fe4000001ff00 */
[-C--:B0-----:R-:W-:Y:S01]  /*51e0*/  LEA.HI.X.SX32 R181, R125, R25.reuse, 0x1, P1 ;  /* 0x000000197db57211 */ /* 0x081fe200008f0eff */
[----:B------:R-:W-:Y:S01]  /*51f0*/  STL [R1+0x74], R192 ;  /* 0x000074c001007387 */ /* 0x000fe20000100800 */
[----:B------:R-:W-:-:S02]  /*5200*/  LEA.HI.X.SX32 R243, R127, R25, 0x1, P2 ;  /* 0x000000197ff37211 */ /* 0x000fc400010f0eff */
[----:B------:R-:W-:Y:S02]  /*5210*/  CS2R R124, SRZ ;  /* 0x00000000007c7805 */ /* 0x000fe4000001ff00 */
[-C--:B-1----:R-:W-:Y:S01]  /*5220*/  LEA.HI.X.SX32 R182, R129, R25.reuse, 0x1, P3 ;  /* 0x0000001981b67211 */ /* 0x082fe200018f0eff */
[----:B------:R-:W-:Y:S01]  /*5230*/  STL [R1+0x70], R191 ;  /* 0x000070bf01007387 */ /* 0x000fe20000100800 */
[-C--:B------:R-:W-:Y:S02]  /*5240*/  LEA.HI.X.SX32 R245, R131, R25.reuse, 0x1, P4 ;  /* 0x0000001983f57211 */ /* 0x080fe400020f0eff */
[----:B------:R-:W-:Y:S02]  /*5250*/  CS2R R126, SRZ ;  /* 0x00000000007e7805 */ /* 0x000fe4000001ff00 */
[----:B------:R-:W-:Y:S01]  /*5260*/  LEA.HI.X.SX32 R246, R246, R25, 0x1, P5 ;  /* 0x00000019f6f67211 */ /* 0x000fe200028f0eff */
[----:B------:R0:W-:Y:S01]  /*5270*/  STL [R1+0x6c], R190 ;  /* 0x00006cbe01007387 */ /* 0x0001e20000100800 */
[----:B------:R-:W-:-:S02]  /*5280*/  CS2R R24, SRZ ;  /* 0x0000000000187805 */ /* 0x000fc4000001ff00 */
[----:B------:R-:W-:Y:S02]  /*5290*/  CS2R R128, SRZ ;  /* 0x0000000000807805 */ /* 0x000fe4000001ff00 */
[----:B------:R-:W-:Y:S02]  /*52a0*/  CS2R R130, SRZ ;  /* 0x0000000000827805 */ /* 0x000fe4000001ff00 */
[----:B0-----:R-:W-:-:S07]  /*52b0*/  LOP3.LUT R190, R0, 0x40, RZ, 0x3c, !PT ;  /* 0x0000004000be7812 */ /* 0x001fce00078e3cff */
.L_x_1:
[----:B------:R-:W2:Y:S01]  /*52c0*/  LDL R195, [R1+0x70] ;  /* 0x0000700001c37983 */ /* 0x000ea20000100800 */
[----:B------:R-:W-:Y:S01]  /*52d0*/  PRMT R229, RZ, 0x7610, R229 ;  /* 0x00007610ffe57816 */ /* 0x000fe200000000e5 */
[----:B------:R-:W0:Y:S01]  /*52e0*/  S2R R190, SR_TID.X ;  /* 0x0000000000be7919 */ /* 0x000e220000002100 */
[----:B------:R-:W1:Y:S01]  /*52f0*/  S2R R184, SR_TID.X ;  /* 0x0000000000b87919 */ /* 0x000e620000002100 */
[----:B------:R3:W-:Y:S01]  /*5300*/  STL [R1+0x84], R183 ;  /* 0x000084b701007387 */ /* 0x0007e20000100800 */
[----:B0-----:R-:W-:Y:S02]  /*5310*/  SHF.R.U32.HI R191, RZ, 0x6, R190 ;  /* 0x00000006ffbf7819 */ /* 0x001fe400000116be */
[----:B------:R-:W0:Y:S01]  /*5320*/  LDC R190, c[0x0][0x238] ;  /* 0x00008e00ffbe7b82 */ /* 0x000e220000000800 */
[----:B-1----:R-:W-:Y:S02]  /*5330*/  SHF.R.U32.HI R194, RZ, 0x6, R184 ;  /* 0x00000006ffc27819 */ /* 0x002fe400000116b8 */
[----:B------:R-:W-:-:S02]  /*5340*/  SGXT.U32 R191, R191, 0x2 ;  /* 0x00000002bfbf781a */ /* 0x000fc40000000000 */
[----:B------:R-:W-:Y:S02]  /*5350*/  SGXT.U32 R194, R194, 0x2 ;  /* 0x00000002c2c2781a */ /* 0x000fe40000000000 */
[C---:B---3--:R-:W-:Y:S02]  /*5360*/  LOP3.LUT R183, R191.reuse, 0x8, RZ, 0xfc, !PT ;  /* 0x00000008bfb77812 */ /* 0x048fe400078efcff */
[----:B------:R-:W-:Y:S01]  /*5370*/  ISETP.GE.AND P0, PT, R194, UR17, PT ;  /* 0x00000011c2007c0c */ /* 0x000fe2000bf06270 */
[----:B0-----:R-:W-:-:S04]  /*5380*/  IMAD R190, R191, R190, RZ ;  /* 0x000000bebfbe7224 */ /* 0x001fc800078e02ff */
[----:B------:R-:W-:-:S08]  /*5390*/  IMAD.WIDE R190, R190, 0x2, R188 ;  /* 0x00000002bebe7825 */ /* 0x000fd000078e02bc */
[----:B------:R0:W3:Y:S01]  /*53a0*/  @!P0 LDG.E.U16 R229, desc[UR10][R190.64] ;  /* 0x0000000abee58981 */ /* 0x0000e2000c1e1500 */
[----:B------:R-:W-:Y:S02]  /*53b0*/  ISETP.GE.AND P0, PT, R183, UR17, PT ;  /* 0x00000011b7007c0c */ /* 0x000fe4000bf06270 */
[----:B------:R-:W-:Y:S01]  /*53c0*/  PRMT R223, RZ, 0x7610, R223 ;  /* 0x00007610ffdf7816 */ /* 0x000fe200000000df */
[----:B------:R-:W4:Y:S01]  /*53d0*/  LDL R183, [R1+0x6c] ;  /* 0x00006c0001b77983 */ /* 0x000f220000100800 */
[----:B0-----:R-:W0:Y:S02]  /*53e0*/  S2R R191, SR_TID.X ;  /* 0x0000000000bf7919 */ /* 0x001e240000002100 */
[----:B0-----:R-:W-:-:S04]  /*53f0*/  SHF.R.U32.HI R191, RZ, 0x6, R191 ;  /* 0x00000006ffbf7819 */ /* 0x001fc800000116bf */
[----:B------:R-:W-:-:S04]  /*5400*/  SGXT.U32 R191, R191, 0x2 ;  /* 0x00000002bfbf781a */ /* 0x000fc80000000000 */
[----:B------:R-:W-:-:S04]  /*5410*/  LOP3.LUT R191, R191, 0x10, RZ, 0xfc, !PT ;  /* 0x00000010bfbf7812 */ /* 0x000fc800078efcff */
[----:B------:R-:W-:Y:S01]  /*5420*/  ISETP.GE.AND P1, PT, R191, UR17, PT ;  /* 0x00000011bf007c0c */ /* 0x000fe2000bf26270 */
[----:B--2---:R-:W-:Y:S01]  /*5430*/  IMAD.WIDE R190, R195, 0x2, R188 ;  /* 0x00000002c3be7825 */ /* 0x004fe200078e02bc */
[----:B------:R-:W-:Y:S01]  /*5440*/  PRMT R222, RZ, 0x7610, R222 ;  /* 0x00007610ffde7816 */ /* 0x000fe200000000de */
[----:B------:R-:W2:Y:S04]  /*5450*/  LDL R195, [R1+0x74] ;  /* 0x0000740001c37983 */ /* 0x000ea80000100800 */
[----:B------:R0:W5:Y:S04]  /*5460*/  @!P0 LDG.E.U16 R223, desc[UR10][R190.64] ;  /* 0x0000000abedf8981 */ /* 0x000168000c1e1500 */
[----:B------:R-:W0:Y:S02]  /*5470*/  LDL R191, [R1+0x78] ;  /* 0x0000780001bf7983 */ /* 0x000e240000100800 */
[----:B0-----:R-:W-:-:S05]  /*5480*/  IMAD.WIDE R190, R191, 0x2, R188 ;  /* 0x00000002bfbe7825 */ /* 0x001fca00078e02bc */
[----:B------:R0:W5:Y:S02]  /*5490*/  @!P1 LDG.E.U16 R222, desc[UR10][R190.64] ;  /* 0x0000000abede9981 */ /* 0x000164000c1e1500 */
[----:B0-----:R-:W0:Y:S02]  /*54a0*/  S2R R191, SR_TID.X ;  /* 0x0000000000bf7919 */ /* 0x001e240000002100 */
[----:B0-----:R-:W-:-:S04]  /*54b0*/  SHF.R.U32.HI R191, RZ, 0x6, R191 ;  /* 0x00000006ffbf7819 */ /* 0x001fc800000116bf */
[----:B------:R-:W-:-:S04]  /*54c0*/  SGXT.U32 R191, R191, 0x2 ;  /* 0x00000002bfbf781a */ /* 0x000fc80000000000 */
[----:B------:R-:W-:Y:S02]  /*54d0*/  LOP3.LUT R190, R191, 0x18, RZ, 0xfc, !PT ;  /* 0x00000018bfbe7812 */ /* 0x000fe400078efcff */
[----:B------:R-:W3:Y:S02]  /*54e0*/  LDL R191, [R1+0x7c] ;  /* 0x00007c0001bf7983 */ /* 0x000ee40000100800 */
[----:B------:R-:W-:Y:S02]  /*54f0*/  ISETP.GE.AND P0, PT, R190, UR17, PT ;  /* 0x00000011be007c0c */ /* 0x000fe4000bf06270 */
[----:B------:R-:W-:Y:S02]  /*5500*/  PRMT R193, RZ, 0x7610, R193 ;  /* 0x00007610ffc17816 */ /* 0x000fe400000000c1 */
[----:B------:R-:W-:Y:S02]  /*5510*/  PRMT R228, RZ, 0x7610, R228 ;  /* 0x00007610ffe47816 */ /* 0x000fe400000000e4 */
[----:B------:R-:W-:-:S02]  /*5520*/  PRMT R227, RZ, 0x7610, R227 ;  /* 0x00007610ffe37816 */ /* 0x000fc400000000e3 */
[----:B------:R-:W-:-:S04]  /*5530*/  SHF.R.U32.HI R184, RZ, 0x6, R184 ;  /* 0x00000006ffb87819 */ /* 0x000fc800000116b8 */
[----:B------:R-:W-:-:S04]  /*5540*/  SGXT.U32 R184, R184, 0x2 ;  /* 0x00000002b8b8781a */ /* 0x000fc80000000000 */
[----:B------:R-:W-:Y:S02]  /*5550*/  LOP3.LUT R184, R184, 0x14, RZ, 0xfc, !PT ;  /* 0x00000014b8b87812 */ /* 0x000fe400078efcff */
[----:B------:R-:W-:Y:S01]  /*5560*/  PRMT R226, RZ, 0x7610, R226 ;  /* 0x00007610ffe27816 */ /* 0x000fe200000000e2 */
[----:B---3--:R-:W-:-:S05]  /*5570*/  IMAD.WIDE R190, R191, 0x2, R188 ;  /* 0x00000002bfbe7825 */ /* 0x008fca00078e02bc */
[----:B------:R0:W3:Y:S02]  /*5580*/  @!P0 LDG.E.U16 R193, desc[UR10][R190.64] ;  /* 0x0000000abec18981 */ /* 0x0000e4000c1e1500 */
[----:B0-----:R-:W0:Y:S02]  /*5590*/  S2R R191, SR_TID.X ;  /* 0x0000000000bf7919 */ /* 0x001e240000002100 */
[----:B0-----:R-:W-:-:S04]  /*55a0*/  SHF.R.U32.HI R191, RZ, 0x6, R191 ;  /* 0x00000006ffbf7819 */ /* 0x001fc800000116bf */
[----:B------:R-:W-:-:S04]  /*55b0*/  SGXT.U32 R191, R191, 0x2 ;  /* 0x00000002bfbf781a */ /* 0x000fc80000000000 */
[C---:B------:R-:W-:Y:S02]  /*55c0*/  LOP3.LUT R190, R191.reuse, 0x4, RZ, 0xfc, !PT ;  /* 0x00000004bfbe7812 */ /* 0x040fe400078efcff */
[----:B------:R-:W-:Y:S02]  /*55d0*/  LOP3.LUT R191, R191, 0xc, RZ, 0xfc, !PT ;  /* 0x0000000cbfbf7812 */ /* 0x000fe400078efcff */
[----:B------:R-:W-:Y:S02]  /*55e0*/  ISETP.GE.AND P0, PT, R190, UR17, PT ;  /* 0x00000011be007c0c */ /* 0x000fe4000bf06270 */
[----:B------:R-:W-:Y:S01]  /*55f0*/  ISETP.GE.AND P1, PT, R191, UR17, PT ;  /* 0x00000011bf007c0c */ /* 0x000fe2000bf26270 */
[--C-:B----4-:R-:W-:Y:S02]  /*5600*/  IMAD.WIDE R190, R183, 0x2, R188.reuse ;  /* 0x00000002b7be7825 */ /* 0x110fe400078e02bc */
[----:B------:R-:W0:Y:S08]  /*5610*/  S2R R183, SR_TID.X ;  /* 0x0000000000b77919 */ /* 0x000e300000002100 */
[----:B------:R2:W4:Y:S02]  /*5620*/  @!P0 LDG.E.U16 R228, desc[UR10][R190.64] ;  /* 0x0000000abee48981 */ /* 0x000524000c1e1500 */
[----:B--2---:R-:W-:-:S02]  /*5630*/  IMAD.WIDE R190, R195, 0x2, R188 ;  /* 0x00000002c3be7825 */ /* 0x004fc400078e02bc */
[----:B------:R-:W1:Y:S03]  /*5640*/  LDC R195, c[0x0][0x238] ;  /* 0x00008e00ffc37b82 */ /* 0x000e660000000800 */
[----:B------:R2:W4:Y:S01]  /*5650*/  @!P1 LDG.E.U16 R227, desc[UR10][R190.64] ;  /* 0x0000000abee39981 */ /* 0x000522000c1e1500 */
[----:B0-----:R-:W-:-:S04]  /*5660*/  SHF.R.U32.HI R183, RZ, 0x6, R183 ;  /* 0x00000006ffb77819 */ /* 0x001fc800000116b7 */
[----:B------:R-:W-:-:S04]  /*5670*/  SGXT.U32 R183, R183, 0x2 ;  /* 0x00000002b7b7781a */ /* 0x000fc80000000000 */
[----:B------:R-:W-:-:S05]  /*5680*/  LOP3.LUT R183, R183, 0x14, RZ, 0xfc, !PT ;  /* 0x00000014b7b77812 */ /* 0x000fca00078efcff */
[----:B-1----:R-:W-:Y:S02]  /*5690*/  IMAD R183, R183, R195, RZ ;  /* 0x000000c3b7b77224 */ /* 0x002fe400078e02ff */
[----:B------:R-:W0:Y:S01]  /*56a0*/  S2R R195, SR_TID.X ;  /* 0x0000000000c37919 */ /* 0x000e220000002100 */
[----:B------:R-:W-:Y:S01]  /*56b0*/  ISETP.GE.AND P0, PT, R184, UR17, PT ;  /* 0x00000011b8007c0c */ /* 0x000fe2000bf06270 */
[----:B--2---:R-:W-:Y:S01]  /*56c0*/  IMAD.WIDE R190, R183, 0x2, R188 ;  /* 0x00000002b7be7825 */ /* 0x004fe200078e02bc */
[----:B0-----:R-:W-:Y:S01]  /*56d0*/  SHF.R.U32.HI R195, RZ, 0x6, R195 ;  /* 0x00000006ffc37819 */ /* 0x001fe200000116c3 */
[----:B------:R-:W2:Y:S03]  /*56e0*/  LDL.LU R184, [R1+0x50] ;  /* 0x0000500001b87983 */ /* 0x000ea60000300800 */
[----:B------:R-:W-:-:S07]  /*56f0*/  SGXT.U32 R195, R195, 0x2 ;  /* 0x00000002c3c3781a */ /* 0x000fce0000000000 */
[----:B------:R0:W4:Y:S01]  /*5700*/  @!P0 LDG.E.U16 R226, desc[UR10][R190.64] ;  /* 0x0000000abee28981 */ /* 0x000122000c1e1500 */
[----:B------:R-:W-:-:S04]  /*5710*/  LOP3.LUT R195, R195, 0x1c, RZ, 0xfc, !PT ;  /* 0x0000001cc3c37812 */ /* 0x000fc800078efcff */
[----:B------:R-:W-:Y:S02]  /*5720*/  ISETP.GE.AND P1, PT, R195, UR17, PT ;  /* 0x00000011c3007c0c */ /* 0x000fe4000bf26270 */
[----:B------:R-:W1:Y:S01]  /*5730*/  LDC R195, c[0x0][0x238] ;  /* 0x00008e00ffc37b82 */ /* 0x000e620000000800 */
[----:B------:R-:W-:Y:S01]  /*5740*/  LOP3.LUT R183, R194, 0x1c, RZ, 0xfc, !PT ;  /* 0x0000001cc2b77812 */ /* 0x000fe200078efcff */
[----:B------:R-:W-:Y:S04]  /*5750*/  STL [R1+0x88], R188 ;  /* 0x000088bc01007387 */ /* 0x000fe80000100800 */
[----:B------:R5:W-:Y:S01]  /*5760*/  STL [R1+0x80], R189 ;  /* 0x000080bd01007387 */ /* 0x000be20000100800 */
[----:B-1----:R-:W-:-:S04]  /*5770*/  IMAD R183, R183, R195, RZ ;  /* 0x000000c3b7b77224 */ /* 0x002fc800078e02ff */
[----:B0-----:R-:W-:Y:S02]  /*5780*/  IMAD.WIDE R190, R183, 0x2, R188 ;  /* 0x00000002b7be7825 */ /* 0x001fe400078e02bc */
[----:B-----5:R-:W5:Y:S01]  /*5790*/  LDL.LU R189, [R1+0x64] ;  /* 0x0000640001bd7983 */ /* 0x020f620000300800 */
[----:B------:R-:W0:Y:S03]  /*57a0*/  S2R R194, SR_TID.X ;  /* 0x0000000000c27919 */ /* 0x000e260000002100 */
[----:B------:R-:W3:Y:S01]  /*57b0*/  LDL.LU R188, [R1+0x5c] ;  /* 0x00005c0001bc7983 */ /* 0x000ee20000300800 */
[----:B0-----:R-:W-:-:S04]  /*57c0*/  LOP3.LUT R183, R194, 0x1f, RZ, 0xc0, !PT ;  /* 0x0000001fc2b77812 */ /* 0x001fc800078ec0ff */
[----:B------:R-:W-:Y:S02]  /*57d0*/  ISETP.GE.AND P0, PT, R183, UR17, PT ;  /* 0x00000011b7007c0c */ /* 0x000fe4000bf06270 */
[----:B------:R-:W4:Y:S01]  /*57e0*/  LDL.LU R183, [R1+0x60] ;  /* 0x0000600001b77983 */ /* 0x000f220000300800 */
[----:B------:R-:W-:-:S06]  /*57f0*/  PRMT R225, RZ, 0x7610, R225 ;  /* 0x00007610ffe17816 */ /* 0x000fcc00000000e1 */
[----:B------:R5:W3:Y:S04]  /*5800*/  @!P1 LDG.E.U16 R225, desc[UR10][R190.64] ;  /* 0x0000000abee19981 */ /* 0x000ae8000c1e1500 */
[----:B------:R0:W-:Y:S01]  /*5810*/  STL [R1+0x8c], R246 ;  /* 0x00008cf601007387 */ /* 0x0001e20000100800 */
[----:B------:R-:W-:Y:S01]  /*5820*/  BAR.SYNC.DEFER_BLOCKING 0x0 ;  /* 0x0000000000007b1d */ /* 0x000fe20000010000 */
[----:B--2---:R-:W-:-:S05]  /*5830*/  IADD3 R194, P1, R184, R185, RZ ;  /* 0x000000b9b8c27210 */ /* 0x004fca0007f3e0ff */
[----:B------:R-:W-:Y:S02]  /*5840*/  IMAD.X R195, R246, 0x1, R186, P1 ;  /* 0x00000001f6c37824 */ /* 0x000fe400008e06ba */
[----:B0-----:R-:W2:Y:S01]  /*5850*/  LDL.LU R246, [R1+0x54] ;  /* 0x0000540001f67983 */ /* 0x001ea20000300800 */
[----:B-----5:R-:W-:-:S03]  /*5860*/  IADD3 R190, P1, R189, R185, RZ ;  /* 0x000000b9bdbe7210 */ /* 0x020fc60007f3e0ff */
[----:B------:R0:W-:Y:S04]  /*5870*/  STL [R1+0x90], R189 ;  /* 0x000090bd01007387 */ /* 0x0001e80000100800 */
[----:B0-----:R-:W5:Y:S01]  /*5880*/  LDL R189, [R1+0x58] ;  /* 0x0000580001bd7983 */ /* 0x001f620000100800 */
[----:B------:R-:W-:Y:S01]  /*5890*/  PRMT R224, RZ, 0x7610, R224 ;  /* 0x00007610ffe07816 */ /* 0x000fe200000000e0 */
[----:B------:R-:W-:-:S05]  /*58a0*/  IMAD.X R191, R245, 0x1, R186, P1 ;  /* 0x00000001f5bf7824 */ /* 0x000fca00008e06ba */
[----:B------:R0:W2:Y:S02]  /*58b0*/  @!P0 LDG.E.U16 R224, desc[UR10][R194.64] ;  /* 0x0000000ac2e08981 */ /* 0x0000a4000c1e1500 */
[----:B0-----:R-:W-:-:S06]  /*58c0*/  PRMT R194, RZ, 0x7610, R194 ;  /* 0x00007610ffc27816 */ /* 0x001fcc00000000c2 */
[----:B------:R0:W2:Y:S01]  /*58d0*/  @!P0 LDG.E.U16 R194, desc[UR10][R190.64] ;  /* 0x0000000abec28981 */ /* 0x0000a2000c1e1500 */
[----:B------:R-:W-:Y:S02]  /*58e0*/  PRMT R192, RZ, 0x7610, R192 ;  /* 0x00007610ffc07816 */ /* 0x000fe400000000c0 */
[----:B0-----:R-:W-:-:S05]  /*58f0*/  IADD3 R190, P1, R247, R185, RZ ;  /* 0x000000b9f7be7210 */ /* 0x001fca0007f3e0ff */
[----:B------:R-:W-:-:S05]  /*5900*/  IMAD.X R191, R187, 0x1, R186, P1 ;  /* 0x00000001bbbf7824 */ /* 0x000fca00008e06ba */
[----:B------:R0:W2:Y:S01]  /*5910*/  @!P0 LDG.E.U16 R192, desc[UR10][R190.64] ;  /* 0x0000000abec08981 */ /* 0x0000a2000c1e1500 */
[----:B------:R-:W-:Y:S02]  /*5920*/  PRMT R230, RZ, 0x7610, R230 ;  /* 0x00007610ffe67816 */ /* 0x000fe400000000e6 */
[----:B0-----:R-:W-:-:S05]  /*5930*/  IADD3 R190, P1, R244, R185, RZ ;  /* 0x000000b9f4be7210 */ /* 0x001fca0007f3e0ff */
[----:B------:R-:W-:-:S05]  /*5940*/  IMAD.X R191, R182, 0x1, R186, P1 ;  /* 0x00000001b6bf7824 */ /* 0x000fca00008e06ba */
[----:B------:R4:W2:Y:S01]  /*5950*/  @!P0 LDG.E.U16 R230, desc[UR10][R190.64] ;  /* 0x0000000abee68981 */ /* 0x0008a2000c1e1500 */
[----:B------:R-:W-:Y:S02]  /*5960*/  PRMT R195, RZ, 0x7610, R195 ;  /* 0x00007610ffc37816 */ /* 0x000fe400000000c3 */
[----:B----4-:R-:W-:-:S05]  /*5970*/  IADD3 R190, P1, R183, R185, RZ ;  /* 0x000000b9b7be7210 */ /* 0x010fca0007f3e0ff */
[----:B------:R-:W-:Y:S01]  /*5980*/  IMAD.X R191, R243, 0x1, R186, P1 ;  /* 0x00000001f3bf7824 */ /* 0x000fe200008e06ba */
[----:B------:R0:W-:Y:S04]  /*5990*/  STS.U16 [R0+UR8+0x8000], R229 ;  /* 0x008000e500007988 */ /* 0x0001e80008000408 */
[----:B------:R1:W4:Y:S01]  /*59a0*/  @!P0 LDG.E.U16 R195, desc[UR10][R190.64] ;  /* 0x0000000abec38981 */ /* 0x000322000c1e1500 */
[----:B0-----:R-:W-:Y:S02]  /*59b0*/  PRMT R229, RZ, 0x7610, R229 ;  /* 0x00007610ffe57816 */ /* 0x001fe400000000e5 */
[----:B-1----:R-:W-:-:S05]  /*59c0*/  IADD3 R190, P1, R242, R185, RZ ;  /* 0x000000b9f2be7210 */ /* 0x002fca0007f3e0ff */
[----:B------:R-:W-:Y:S01]  /*59d0*/  IMAD.X R191, R181, 0x1, R186, P1 ;  /* 0x00000001b5bf7824 */ /* 0x000fe200008e06ba */
[----:B------:R0:W-:Y:S04]  /*59e0*/  STS.U16 [R0+UR8+0x8400], R223 ;  /* 0x008400df00007988 */ /* 0x0001e80008000408 */
[----:B------:R3:W4:Y:S01]  /*59f0*/  @!P0 LDG.E.U16 R229, desc[UR10][R190.64] ;  /* 0x0000000abee58981 */ /* 0x000722000c1e1500 */
[----:B0-----:R-:W-:Y:S02]  /*5a00*/  PRMT R223, RZ, 0x7610, R223 ;  /* 0x00007610ffdf7816 */ /* 0x001fe400000000df */
[----:B---3--:R-:W-:-:S05]  /*5a10*/  IADD3 R190, P1, R188, R185, RZ ;  /* 0x000000b9bcbe7210 */ /* 0x008fca0007f3e0ff */
[----:B------:R-:W-:Y:S01]  /*5a20*/  IMAD.X R191, R241, 0x1, R186, P1 ;  /* 0x00000001f1bf7824 */ /* 0x000fe200008e06ba */
[----:B------:R-:W-:Y:S04]  /*5a30*/  STL [R1+0x94], R245 ;  /* 0x000094f501007387 */ /* 0x000fe80000100800 */
[----:B------:R0:W3:Y:S04]  /*5a40*/  @!P0 LDG.E.U16 R223, desc[UR10][R190.64] ;  /* 0x0000000abedf8981 */ /* 0x0000e8000c1e1500 */
[----:B------:R-:W-:Y:S04]  /*5a50*/  STL [R1+0x98], R244 ;  /* 0x000098f401007387 */ /* 0x000fe80000100800 */
[----:B------:R-:W-:Y:S01]  /*5a60*/  STL [R1+0x9c], R182 ;  /* 0x00009cb601007387 */ /* 0x000fe20000100800 */
[----:B0-----:R-:W-:-:S03]  /*5a70*/  IADD3 R190, P1, R240, R185, RZ ;  /* 0x000000b9f0be7210 */ /* 0x001fc60007f3e0ff */
[----:B------:R-:W-:Y:S04]  /*5a80*/  STL [R1+0xa0], R183 ;  /* 0x0000a0b701007387 */ /* 0x000fe80000100800 */
[----:B------:R0:W-:Y:S01]  /*5a90*/  STS.U16 [R0+UR8+0x8800], R222 ;  /* 0x008800de00007988 */ /* 0x0001e20008000408 */
[----:B------:R-:W-:-:S03]  /*5aa0*/  IMAD.X R191, R180, 0x1, R186, P1 ;  /* 0x00000001b4bf7824 */ /* 0x000fc600008e06ba */
[----:B------:R-:W-:Y:S04]  /*5ab0*/  STL [R1+0xa4], R243 ;  /* 0x0000a4f301007387 */ /* 0x000fe80000100800 */
[----:B------:R-:W-:Y:S01]  /*5ac0*/  STL [R1+0xa8], R242 ;  /* 0x0000a8f201007387 */ /* 0x000fe20000100800 */
[----:B0-----:R-:W-:-:S03]  /*5ad0*/  PRMT R222, RZ, 0x7610, R222 ;  /* 0x00007610ffde7816 */ /* 0x001fc600000000de */
[----:B------:R-:W-:Y:S04]  /*5ae0*/  STL [R1+0xac], R181 ;  /* 0x0000acb501007387 */ /* 0x000fe80000100800 */
[----:B------:R-:W-:Y:S04]  /*5af0*/  STL [R1+0xb0], R188 ;  /* 0x0000b0bc01007387 */ /* 0x000fe80000100800 */
[----:B------:R-:W-:Y:S04]  /*5b00*/  STL [R1+0xb4], R241 ;  /* 0x0000b4f101007387 */ /* 0x000fe80000100800 */
[----:B------:R-:W-:Y:S04]  /*5b10*/  STL [R1+0xb8], R240 ;  /* 0x0000b8f001007387 */ /* 0x000fe80000100800 */
[----:B------:R-:W-:Y:S04]  /*5b20*/  STL [R1+0xbc], R180 ;  /* 0x0000bcb401007387 */ /* 0x000fe80000100800 */
[----:B------:R5:W3:Y:S04]  /*5b30*/  @!P0 LDG.E.U16 R222, desc[UR10][R190.64] ;  /* 0x0000000abede8981 */ /* 0x000ae8000c1e1500 */
[----:B------:R-:W4:Y:S01]  /*5b40*/  LDL.LU R245, [R1+0x48] ;  /* 0x0000480001f57983 */ /* 0x000f220000300800 */
[----:B-----5:R-:W-:-:S03]  /*5b50*/  IADD3 R190, P1, R189, R185, RZ ;  /* 0x000000b9bdbe7210 */ /* 0x020fc60007f3e0ff */
[----:B------:R-:W5:Y:S04]  /*5b60*/  LDL.LU R189, [R1+0x4c] ;  /* 0x00004c0001bd7983 */ /* 0x000f680000300800 */
[----:B------:R0:W-:Y:S01]  /*5b70*/  STS.U16 [R0+UR8+0x8c00], R193 ;  /* 0x008c00c100007988 */ /* 0x0001e20008000408 */
[----:B------:R-:W-:Y:S01]  /*5b80*/  IMAD.X R191, R239, 0x1, R186, P1 ;  /* 0x00000001efbf7824 */ /* 0x000fe200008e06ba */
[----:B------:R-:W-:Y:S02]  /*5b90*/  LOP3.LUT R244, R0, 0x40, RZ, 0x3c, !PT ;  /* 0x0000004000f47812 */ /* 0x000fe400078e3cff */
[----:B0-----:R-:W-:-:S03]  /*5ba0*/  PRMT R193, RZ, 0x7610, R193 ;  /* 0x00007610ffc17816 */ /* 0x001fc600000000c1 */
[----:B------:R0:W-:Y:S04]  /*5bb0*/  STS.U16 [R244+UR8+0x8200], R228 ;  /* 0x008200e4f4007988 */ /* 0x0001e80008000408 */
[----:B------:R1:W3:Y:S01]  /*5bc0*/  @!P0 LDG.E.U16 R193, desc[UR10][R190.64] ;  /* 0x0000000abec18981 */ /* 0x0002e2000c1e1500 */
[----:B0-----:R-:W-:Y:S02]  /*5bd0*/  PRMT R228, RZ, 0x7610, R228 ;  /* 0x00007610ffe47816 */ /* 0x001fe400000000e4 */
[----:B-1----:R-:W-:-:S05]  /*5be0*/  IADD3 R190, P1, R238, R185, RZ ;  /* 0x000000b9eebe7210 */ /* 0x002fca0007f3e0ff */
[----:B------:R-:W-:Y:S01]  /*5bf0*/  IMAD.X R191, R179, 0x1, R186, P1 ;  /* 0x00000001b3bf7824 */ /* 0x000fe200008e06ba */
[----:B------:R0:W-:Y:S04]  /*5c00*/  STS.U16 [R244+UR8+0x8600], R227 ;  /* 0x008600e3f4007988 */ /* 0x0001e80008000408 */
[----:B------:R2:W3:Y:S01]  /*5c10*/  @!P0 LDG.E.U16 R228, desc[UR10][R190.64] ;  /* 0x0000000abee48981 */ /* 0x0004e2000c1e1500 */
[----:B0-----:R-:W-:Y:S02]  /*5c20*/  PRMT R227, RZ, 0x7610, R227 ;  /* 0x00007610ffe37816 */ /* 0x001fe400000000e3 */
[----:B--2---:R-:W-:-:S05]  /*5c30*/  IADD3 R190, P1, R246, R185, RZ ;  /* 0x000000b9f6be7210 */ /* 0x004fca0007f3e0ff */
[----:B------:R-:W-:Y:S01]  /*5c40*/  IMAD.X R191, R237, 0x1, R186, P1 ;  /* 0x00000001edbf7824 */ /* 0x000fe200008e06ba */
[----:B------:R-:W-:Y:S04]  /*5c50*/  STL [R1+0xc0], R239 ;  /* 0x0000c0ef01007387 */ /* 0x000fe80000100800 */
[----:B------:R0:W2:Y:S04]  /*5c60*/  @!P0 LDG.E.U16 R227, desc[UR10][R190.64] ;  /* 0x0000000abee38981 */ /* 0x0000a8000c1e1500 */
[----:B------:R-:W-:Y:S04]  /*5c70*/  STL [R1+0xc4], R238 ;  /* 0x0000c4ee01007387 */ /* 0x000fe80000100800 */
[----:B------:R-:W-:Y:S01]  /*5c80*/  STL [R1+0xc8], R179 ;  /* 0x0000c8b301007387 */ /* 0x000fe20000100800 */
[----:B0-----:R-:W-:-:S03]  /*5c90*/  IADD3 R190, P1, R236, R185, RZ ;  /* 0x000000b9ecbe7210 */ /* 0x001fc60007f3e0ff */
[----:B------:R-:W-:Y:S04]  /*5ca0*/  STL [R1+0xcc], R246 ;  /* 0x0000ccf601007387 */ /* 0x000fe80000100800 */
[----:B------:R-:W-:Y:S01]  /*5cb0*/  STL [R1+0xd0], R237 ;  /* 0x0000d0ed01007387 */ /* 0x000fe20000100800 */
[----:B------:R-:W-:-:S03]  /*5cc0*/  IMAD.X R191, R178, 0x1, R186, P1 ;  /* 0x00000001b2bf7824 */ /* 0x000fc600008e06ba */
[----:B------:R-:W-:Y:S04]  /*5cd0*/  STL [R1+0xd4], R236 ;  /* 0x0000d4ec01007387 */ /* 0x000fe80000100800 */
[----:B------:R0:W-:Y:S04]  /*5ce0*/  STL [R1+0xd8], R178 ;  /* 0x0000d8b201007387 */ /* 0x0001e80000100800 */
[----:B0-----:R-:W2:Y:S04]  /*5cf0*/  LDL R178, [R1+0x18] ;  /* 0x0000180001b27983 */ /* 0x001ea80000100800 */
[----:B------:R-:W2:Y:S04]  /*5d00*/  LDL.LU R238, [R1+0x14] ;  /* 0x0000140001ee7983 */ /* 0x000ea80000300800 */
        /* <DEDUP_REMOVED lines=8> */
[----:B------:R-:W-:Y:S04]  /*5d90*/  STS.U16 [R244+UR8+0x8a00], R226 ;  /* 0x008a00e2f4007988 */ /* 0x000fe80008000408 */
[----:B------:R-:W2:Y:S04]  /*5da0*/  LDL.LU R183, [R1+0x3c] ;  /* 0x00003c0001b77983 */ /* 0x000ea80000300800 */
[----:B------:R0:W-:Y:S04]  /*5db0*/  STS.U16 [R244+UR8+0x8e00], R225 ;  /* 0x008e00e1f4007988 */ /* 0x0001e80008000408 */
[----:B------:R-:W2:Y:S04]  /*5dc0*/  LDL.LU R182, [R1+0x40] ;  /* 0x0000400001b67983 */ /* 0x000ea80000300800 */
[----:B0-----:R-:W2:Y:S01]  /*5dd0*/  LDL.LU R244, [R1+0x44] ;  /* 0x0000440001f47983 */ /* 0x001ea20000300800 */
[----:B------:R-:W-:-:S06]  /*5de0*/  PRMT R226, RZ, 0x7610, R226 ;  /* 0x00007610ffe27816 */ /* 0x000fcc00000000e2 */
[----:B------:R5:W2:Y:S01]  /*5df0*/  @!P0 LDG.E.U16 R226, desc[UR10][R190.64] ;  /* 0x0000000abee28981 */ /* 0x000aa2000c1e1500 */
[----:B------:R-:W-:-:S03]  /*5e00*/  PRMT R225, RZ, 0x7610, R225 ;  /* 0x00007610ffe17816 */ /* 0x000fc600000000e1 */
[----:B------:R0:W-:Y:S02]  /*5e10*/  STS.U16 [R0+UR8], R224 ;  /* 0x000000e000007988 */ /* 0x0001e40008000408 */
[----:B0-----:R-:W-:Y:S02]  /*5e20*/  PRMT R224, RZ, 0x7610, R224 ;  /* 0x00007610ffe07816 */ /* 0x001fe400000000e0 */
[----:B------:R0:W-:Y:S02]  /*5e30*/  STS.U16 [R0+UR8+0x200], R194 ;  /* 0x000200c200007988 */ /* 0x0001e40008000408 */
[----:B0-----:R-:W-:Y:S02]  /*5e40*/  PRMT R194, RZ, 0x7610, R194 ;  /* 0x00007610ffc27816 */ /* 0x001fe400000000c2 */
[----:B------:R0:W-:Y:S02]  /*5e50*/  STS.U16 [R0+UR8+0x400], R230 ;  /* 0x000400e600007988 */ /* 0x0001e40008000408 */
[----:B0-----:R-:W-:-:S02]  /*5e60*/  PRMT R230, RZ, 0x7610, R230 ;  /* 0x00007610ffe67816 */ /* 0x001fc400000000e6 */
[----:B-----5:R-:W-:-:S05]  /*5e70*/  IADD3 R190, P1, R189, R185, RZ ;  /* 0x000000b9bdbe7210 */ /* 0x020fca0007f3e0ff */
[----:B------:R-:W-:-:S05]  /*5e80*/  IMAD.X R191, R235, 0x1, R186, P1 ;  /* 0x00000001ebbf7824 */ /* 0x000fca00008e06ba */
[----:B------:R0:W5:Y:S02]  /*5e90*/  @!P0 LDG.E.U16 R225, desc[UR10][R190.64] ;  /* 0x0000000abee18981 */ /* 0x000164000c1e1500 */
[----:B0-----:R-:W-:-:S05]  /*5ea0*/  IADD3 R190, P1, R234, R185, RZ ;  /* 0x000000b9eabe7210 */ /* 0x001fca0007f3e0ff */
[----:B------:R-:W-:-:S05]  /*5eb0*/  IMAD.X R191, R177, 0x1, R186, P1 ;  /* 0x00000001b1bf7824 */ /* 0x000fca00008e06ba */
[----:B------:R4:W5:Y:S02]  /*5ec0*/  @!P0 LDG.E.U16 R224, desc[UR10][R190.64] ;  /* 0x0000000abee08981 */ /* 0x000964000c1e1500 */
[----:B----4-:R-:W-:-:S05]  /*5ed0*/  IADD3 R190, P1, R245, R185, RZ ;  /* 0x000000b9f5be7210 */ /* 0x010fca0007f3e0ff */
[----:B------:R-:W-:-:S05]  /*5ee0*/  IMAD.X R191, R233, 0x1, R186, P1 ;  /* 0x00000001e9bf7824 */ /* 0x000fca00008e06ba */
[----:B------:R0:W4:Y:S02]  /*5ef0*/  @!P0 LDG.E.U16 R194, desc[UR10][R190.64] ;  /* 0x0000000abec28981 */ /* 0x000124000c1e1500 */
[----:B0-----:R-:W-:-:S05]  /*5f00*/  IADD3 R190, P1, R232, R185, RZ ;  /* 0x000000b9e8be7210 */ /* 0x001fca0007f3e0ff */
[----:B------:R-:W-:-:S05]  /*5f10*/  IMAD.X R191, R176, 0x1, R186, P1 ;  /* 0x00000001b0bf7824 */ /* 0x000fca00008e06ba */
[----:B------:R2:W4:Y:S04]  /*5f20*/  @!P0 LDG.E.U16 R230, desc[UR10][R190.64] ;  /* 0x0000000abee68981 */ /* 0x000528000c1e1500 */
[----:B------:R0:W-:Y:S02]  /*5f30*/  STS.U16 [R0+UR8+0x600], R195 ;  /* 0x000600c300007988 */ /* 0x0001e40008000408 */
[----:B0-----:R-:W-:Y:S02]  /*5f40*/  PRMT R195, RZ, 0x7610, R195 ;  /* 0x00007610ffc37816 */ /* 0x001fe400000000c3 */
[----:B------:R0:W-:Y:S02]  /*5f50*/  STS.U16 [R0+UR8+0x800], R229 ;  /* 0x000800e500007988 */ /* 0x0001e40008000408 */
[----:B0-----:R-:W-:-:S02]  /*5f60*/  PRMT R229, RZ, 0x7610, R229 ;  /* 0x00007610ffe57816 */ /* 0x001fc400000000e5 */
[----:B---3--:R0:W-:Y:S02]  /*5f70*/  STS.U16 [R0+UR8+0xa00], R223 ;  /* 0x000a00df00007988 */ /* 0x0081e40008000408 */
[----:B0-----:R-:W-:Y:S02]  /*5f80*/  PRMT R223, RZ, 0x7610, R223 ;  /* 0x00007610ffdf7816 */ /* 0x001fe400000000df */
[----:B------:R0:W-:Y:S01]  /*5f90*/  STS.U16 [R0+UR8+0xc00], R222 ;  /* 0x000c00de00007988 */ /* 0x0001e20008000408 */
[----:B--2---:R-:W-:-:S05]  /*5fa0*/  IADD3 R190, P1, R244, R185, RZ ;  /* 0x000000b9f4be7210 */ /* 0x004fca0007f3e0ff */
[----:B------:R-:W-:-:S05]  /*5fb0*/  IMAD.X R191, R231, 0x1, R186, P1 ;  /* 0x00000001e7bf7824 */ /* 0x000fca00008e06ba */
[----:B------:R1:W2:Y:S02]  /*5fc0*/  @!P0 LDG.E.U16 R195, desc[UR10][R190.64] ;  /* 0x0000000abec38981 */ /* 0x0002a4000c1e1500 */
[----:B-1----:R-:W-:-:S05]  /*5fd0*/  IADD3 R190, P1, R221, R185, RZ ;  /* 0x000000b9ddbe7210 */ /* 0x002fca0007f3e0ff */
[----:B------:R-:W-:-:S05]  /*5fe0*/  IMAD.X R191, R175, 0x1, R186, P1 ;  /* 0x00000001afbf7824 */ /* 0x000fca00008e06ba */
[----:B------:R1:W3:Y:S02]  /*5ff0*/  @!P0 LDG.E.U16 R229, desc[UR10][R190.64] ;  /* 0x0000000abee58981 */ /* 0x0002e4000c1e1500 */
[----:B-1----:R-:W-:-:S05]  /*6000*/  IADD3 R190, P1, R182, R185, RZ ;  /* 0x000000b9b6be7210 */ /* 0x002fca0007f3e0ff */
[----:B------:R-:W-:-:S05]  /*6010*/  IMAD.X R191, R220, 0x1, R186, P1 ;  /* 0x00000001dcbf7824 */ /* 0x000fca00008e06ba */
[----:B------:R1:W3:Y:S01]  /*6020*/  @!P0 LDG.E.U16 R223, desc[UR10][R190.64] ;  /* 0x0000000abedf8981 */ /* 0x0002e2000c1e1500 */
[----:B0-----:R-:W-:Y:S02]  /*6030*/  PRMT R222, RZ, 0x7610, R222 ;  /* 0x00007610ffde7816 */ /* 0x001fe400000000de */
[----:B-1----:R-:W-:-:S05]  /*6040*/  IADD3 R190, P1, R219, R185, RZ ;  /* 0x000000b9dbbe7210 */ /* 0x002fca0007f3e0ff */
[----:B------:R-:W-:Y:S01]  /*6050*/  IMAD.X R191, R174, 0x1, R186, P1 ;  /* 0x00000001aebf7824 */ /* 0x000fe200008e06ba */
        /* <DEDUP_REMOVED lines=19> */
[----:B------:R-:W-:-:S05]  /*6190*/  IMAD.X R191, R172, 0x1, R186, P1 ;  /* 0x00000001acbf7824 */ /* 0x000fca00008e06ba */
[----:B------:R0:W3:Y:S02]  /*61a0*/  @!P0 LDG.E.U16 R226, desc[UR10][R190.64] ;  /* 0x0000000abee28981 */ /* 0x0000e4000c1e1500 */
[----:B0-----:R-:W-:Y:S02]  /*61b0*/  IADD3 R190, P1, R242, R185, RZ ;  /* 0x000000b9f2be7210 */ /* 0x001fe40007f3e0ff */
[----:B-----5:R0:W-:Y:S03]  /*61c0*/  STS.U16 [R0+UR8+0x1600], R225 ;  /* 0x001600e100007988 */ /* 0x0201e60008000408 */
[----:B------:R-:W-:Y:S01]  /*61d0*/  IMAD.X R191, R214, 0x1, R186, P1 ;  /* 0x00000001d6bf7824 */ /* 0x000fe200008e06ba */
[----:B0-----:R-:W-:-:S06]  /*61e0*/  PRMT R225, RZ, 0x7610, R225 ;  /* 0x00007610ffe17816 */ /* 0x001fcc00000000e1 */
[----:B------:R0:W5:Y:S04]  /*61f0*/  @!P0 LDG.E.U16 R225, desc[UR10][R190.64] ;  /* 0x0000000abee18981 */ /* 0x000168000c1e1500 */
[----:B------:R1:W-:Y:S01]  /*6200*/  STS.U16 [R0+UR8+0x1800], R224 ;  /* 0x001800e000007988 */ /* 0x0003e20008000408 */
[----:B0-----:R-:W-:Y:S02]  /*6210*/  IADD3 R190, P1, R213, R185, RZ ;  /* 0x000000b9d5be7210 */ /* 0x001fe40007f3e0ff */
[----:B-1----:R-:W-:-:S03]  /*6220*/  PRMT R224, RZ, 0x7610, R224 ;  /* 0x00007610ffe07816 */ /* 0x002fc600000000e0 */
[----:B------:R-:W-:-:S05]  /*6230*/  IMAD.X R191, R171, 0x1, R186, P1 ;  /* 0x00000001abbf7824 */ /* 0x000fca00008e06ba */
[----:B------:R0:W5:Y:S04]  /*6240*/  @!P0 LDG.E.U16 R224, desc[UR10][R190.64] ;  /* 0x0000000abee08981 */ /* 0x000168000c1e1500 */
[----:B----4-:R1:W-:Y:S01]  /*6250*/  STS.U16 [R0+UR8+0x1a00], R194 ;  /* 0x001a00c200007988 */ /* 0x0103e20008000408 */
[----:B0-----:R-:W-:Y:S02]  /*6260*/  IADD3 R190, P1, R181, R185, RZ ;  /* 0x000000b9b5be7210 */ /* 0x001fe40007f3e0ff */
[----:B-1----:R-:W-:-:S03]  /*6270*/  PRMT R194, RZ, 0x7610, R194 ;  /* 0x00007610ffc27816 */ /* 0x002fc600000000c2 */
[----:B------:R-:W-:-:S05]  /*6280*/  IMAD.X R191, R212, 0x1, R186, P1 ;  /* 0x00000001d4bf7824 */ /* 0x000fca00008e06ba */
[----:B------:R0:W4:Y:S04]  /*6290*/  @!P0 LDG.E.U16 R194, desc[UR10][R190.64] ;  /* 0x0000000abec28981 */ /* 0x000128000c1e1500 */
[----:B------:R1:W-:Y:S01]  /*62a0*/  STS.U16 [R0+UR8+0x1c00], R230 ;  /* 0x001c00e600007988 */ /* 0x0003e20008000408 */
[----:B0-----:R-:W-:Y:S02]  /*62b0*/  IADD3 R190, P1, R211, R185, RZ ;  /* 0x000000b9d3be7210 */ /* 0x001fe40007f3e0ff */
[----:B-1----:R-:W-:-:S03]  /*62c0*/  PRMT R230, RZ, 0x7610, R230 ;  /* 0x00007610ffe67816 */ /* 0x002fc600000000e6 */
[----:B------:R-:W-:-:S05]  /*62d0*/  IMAD.X R191, R170, 0x1, R186, P1 ;  /* 0x00000001aabf7824 */ /* 0x000fca00008e06ba */
[----:B------:R0:W4:Y:S02]  /*62e0*/  @!P0 LDG.E.U16 R230, desc[UR10][R190.64] ;  /* 0x0000000abee68981 */ /* 0x000124000c1e1500 */
[----:B0-----:R-:W-:-:S05]  /*62f0*/  IADD3 R190, P1, R188, R185, RZ ;  /* 0x000000b9bcbe7210 */ /* 0x001fca0007f3e0ff */
[----:B------:R-:W-:Y:S01]  /*6300*/  IMAD.X R191, R210, 0x1, R186, P1 ;  /* 0x00000001d2bf7824 */ /* 0x000fe200008e06ba */
[----:B--2---:R0:W-:Y:S02]  /*6310*/  STS.U16 [R0+UR8+0x1e00], R195 ;  /* 0x001e00c300007988 */ /* 0x0041e40008000408 */
[----:B0-----:R-:W-:-:S06]  /*6320*/  PRMT R195, RZ, 0x7610, R195 ;  /* 0x00007610ffc37816 */ /* 0x001fcc00000000c3 */
[----:B------:R0:W2:Y:S04]  /*6330*/  @!P0 LDG.E.U16 R195, desc[UR10][R190.64] ;  /* 0x0000000abec38981 */ /* 0x0000a8000c1e1500 */
[----:B---3--:R1:W-:Y:S01]  /*6340*/  STS.U16 [R0+UR8+0x2000], R229 ;  /* 0x002000e500007988 */ /* 0x0083e20008000408 */
[----:B0-----:R-:W-:Y:S02]  /*6350*/  IADD3 R190, P1, R209, R185, RZ ;  /* 0x000000b9d1be7210 */ /* 0x001fe40007f3e0ff */
[----:B-1----:R-:W-:-:S03]  /*6360*/  PRMT R229, RZ, 0x7610, R229 ;  /* 0x00007610ffe57816 */ /* 0x002fc600000000e5 */
[----:B------:R-:W-:-:S05]  /*6370*/  IMAD.X R191, R169, 0x1, R186, P1 ;  /* 0x00000001a9bf7824 */ /* 0x000fca00008e06ba */
[----:B------:R0:W3:Y:S04]  /*6380*/  @!P0 LDG.E.U16 R229, desc[UR10][R190.64] ;  /* 0x0000000abee58981 */ /* 0x0000e8000c1e1500 */
[----:B------:R1:W-:Y:S01]  /*6390*/  STS.U16 [R0+UR8+0x2200], R223 ;  /* 0x002200df00007988 */ /* 0x0003e20008000408 */
        /* <DEDUP_REMOVED lines=49> */
[----:B0-----:R-:W-:Y:S02]  /*66b0*/  IADD3 R190, P1, R178, R185, RZ ;  /* 0x000000b9b2be7210 */ /* 0x001fe40007f3e0ff */
[----:B------:R-:W4:Y:S04]  /*66c0*/  LDL.LU R178, [R1] ;  /* 0x0000000001b27983 */ /* 0x000f280000300800 */
[----:B------:R-:W4:Y:S04]  /*66d0*/  LDL.LU R236, [R1+0x4] ;  /* 0x0000040001ec7983 */ /* 0x000f280000300800 */
[----:B------:R-:W4:Y:S04]  /*66e0*/  LDL.LU R237, [R1+0x8] ;  /* 0x0000080001ed7983 */ /* 0x000f280000300800 */
[----:B------:R-:W5:Y:S04]  /*66f0*/  LDL.LU R246, [R1+0xc] ;  /* 0x00000c0001f67983 */ /* 0x000f680000300800 */
[----:B------:R-:W4:Y:S01]  /*6700*/  LDL.LU R179, [R1+0x10] ;  /* 0x0000100001b37983 */ /* 0x000f220000300800 */
[----:B------:R-:W-:-:S03]  /*6710*/  IMAD.X R191, R198, 0x1, R186, P1 ;  /* 0x00000001c6bf7824 */ /* 0x000fc600008e06ba */
        /* <DEDUP_REMOVED lines=18> */
[----:B------:R0:W-:Y:S02]  /*6840*/  STS.U16 [R0+UR8+0x3e00], R193 ;  /* 0x003e00c100007988 */ /* 0x0001e40008000408 */
[----:B0-----:R-:W-:Y:S02]  /*6850*/  PRMT R193, RZ, 0x7610, R193 ;  /* 0x00007610ffc17816 */ /* 0x001fe400000000c1 */
[----:B----4-:R-:W-:-:S05]  /*6860*/  IADD3 R190, P1, R179, R185, RZ ;  /* 0x000000b9b3be7210 */ /* 0x010fca0007f3e0ff */
[----:B------:R-:W-:-:S05]  /*6870*/  IMAD.X R191, R154, 0x1, R186, P1 ;  /* 0x000000019abf7824 */ /* 0x000fca00008e06ba */
[----:B------:R0:W4:Y:S04]  /*6880*/  @!P0 LDG.E.U16 R193, desc[UR10][R190.64] ;  /* 0x0000000abec18981 */ /* 0x000128000c1e1500 */
[----:B------:R1:W-:Y:S01]  /*6890*/  STS.U16 [R0+UR8+0x4000], R228 ;  /* 0x004000e400007988 */ /* 0x0003e20008000408 */
[----:B0-----:R-:W-:Y:S02]  /*68a0*/  IADD3 R190, P1, R159, R185, RZ ;  /* 0x000000b99fbe7210 */ /* 0x001fe40007f3e0ff */
[----:B-1----:R-:W-:-:S03]  /*68b0*/  PRMT R228, RZ, 0x7610, R228 ;  /* 0x00007610ffe47816 */ /* 0x002fc600000000e4 */
[----:B------:R-:W-:Y:S01]  /*68c0*/  IMAD.X R191, R160, 0x1, R186, P1 ;  /* 0x00000001a0bf7824 */ /* 0x000fe200008e06ba */
[----:B------:R0:W-:Y:S04]  /*68d0*/  STS.U16 [R0+UR8+0x4200], R227 ;  /* 0x004200e300007988 */ /* 0x0001e80008000408 */
[----:B------:R5:W4:Y:S01]  /*68e0*/  @!P0 LDG.E.U16 R228, desc[UR10][R190.64] ;  /* 0x0000000abee48981 */ /* 0x000b22000c1e1500 */
[----:B0-----:R-:W-:Y:S02]  /*68f0*/  PRMT R227, RZ, 0x7610, R227 ;  /* 0x00007610ffe37816 */ /* 0x001fe400000000e3 */
[----:B-----5:R-:W-:-:S05]  /*6900*/  IADD3 R190, P1, R246, R185, RZ ;  /* 0x000000b9f6be7210 */ /* 0x020fca0007f3e0ff */
[----:B------:R-:W-:Y:S01]  /*6910*/  IMAD.X R191, R23, 0x1, R186, P1 ;  /* 0x0000000117bf7824 */ /* 0x000fe200008e06ba */
[----:B------:R0:W-:Y:S04]  /*6920*/  STS.U16 [R0+UR8+0x4400], R226 ;  /* 0x004400e200007988 */ /* 0x0001e80008000408 */
[----:B------:R1:W5:Y:S01]  /*6930*/  @!P0 LDG.E.U16 R227, desc[UR10][R190.64] ;  /* 0x0000000abee38981 */ /* 0x000362000c1e1500 */
[----:B0-----:R-:W-:Y:S02]  /*6940*/  PRMT R226, RZ, 0x7610, R226 ;  /* 0x00007610ffe27816 */ /* 0x001fe400000000e2 */
[----:B-1----:R-:W-:-:S05]  /*6950*/  IADD3 R190, P1, R156, R185, RZ ;  /* 0x000000b99cbe7210 */ /* 0x002fca0007f3e0ff */
        /* <DEDUP_REMOVED lines=21> */
[----:B--2---:R0:W-:Y:S04]  /*6ab0*/  STS.U16 [R0+UR8+0x4e00], R195 ;  /* 0x004e00c300007988 */ /* 0x0041e80008000408 */
[----:B------:R1:W2:Y:S01]  /*6ac0*/  @!P0 LDG.E.U16 R230, desc[UR10][R190.64] ;  /* 0x0000000abee68981 */ /* 0x0002a2000c1e1500 */
[----:B0-----:R-:W-:Y:S02]  /*6ad0*/  PRMT R195, RZ, 0x7610, R195 ;  /* 0x00007610ffc37816 */ /* 0x001fe400000000c3 */
[----:B-1----:R-:W-:-:S05]  /*6ae0*/  IADD3 R190, P1, R178, R185, RZ ;  /* 0x000000b9b2be7210 */ /* 0x002fca0007f3e0ff */
[----:B------:R-:W-:Y:S01]  /*6af0*/  IMAD.X R191, R14, 0x1, R186, P1 ;  /* 0x000000010ebf7824 */ /* 0x000fe200008e06ba */
[----:B---3--:R0:W-:Y:S04]  /*6b00*/  STS.U16 [R0+UR8+0x5000], R229 ;  /* 0x005000e500007988 */ /* 0x0081e80008000408 */
        /* <DEDUP_REMOVED lines=15> */
[----:B0-----:R-:W-:-:S05]  /*6c00*/  IADD3 R190, P1, R251, R185, RZ ;  /* 0x000000b9fbbe7210 */ /* 0x001fca0007f3e0ff */
[----:B------:R-:W-:Y:S01]  /*6c10*/  IMAD.X R191, R8, 0x1, R186, P1 ;  /* 0x0000000108bf7824 */ /* 0x000fe200008e06ba */
[----:B----4-:R0:W-:Y:S02]  /*6c20*/  STS.U16 [R0+UR8+0x5600], R193 ;  /* 0x005600c100007988 */ /* 0x0101e40008000408 */
[----:B0-----:R-:W-:-:S06]  /*6c30*/  PRMT R193, RZ, 0x7610, R193 ;  /* 0x00007610ffc17816 */ /* 0x001fcc00000000c1 */
[----:B------:R0:W4:Y:S04]  /*6c40*/  @!P0 LDG.E.U16 R193, desc[UR10][R190.64] ;  /* 0x0000000abec18981 */ /* 0x000128000c1e1500 */
[----:B------:R1:W-:Y:S01]  /*6c50*/  STS.U16 [R0+UR8+0x5800], R228 ;  /* 0x005800e400007988 */ /* 0x0003e20008000408 */
[----:B0-----:R-:W-:Y:S02]  /*6c60*/  IADD3 R190, P1, R13, R185, RZ ;  /* 0x000000b90dbe7210 */ /* 0x001fe40007f3e0ff */
[----:B-1----:R-:W-:-:S03]  /*6c70*/  PRMT R228, RZ, 0x7610, R228 ;  /* 0x00007610ffe47816 */ /* 0x002fc600000000e4 */
[----:B------:R-:W-:-:S05]  /*6c80*/  IMAD.X R191, R15, 0x1, R186, P1 ;  /* 0x000000010fbf7824 */ /* 0x000fca00008e06ba */
[----:B------:R0:W4:Y:S04]  /*6c90*/  @!P0 LDG.E.U16 R228, desc[UR10][R190.64] ;  /* 0x0000000abee48981 */ /* 0x000128000c1e1500 */
[----:B-----5:R1:W-:Y:S01]  /*6ca0*/  STS.U16 [R0+UR8+0x5a00], R227 ;  /* 0x005a00e300007988 */ /* 0x0203e20008000408 */
[----:B0-----:R-:W-:Y:S02]  /*6cb0*/  IADD3 R190, P1, R250, R185, RZ ;  /* 0x000000b9fabe7210 */ /* 0x001fe40007f3e0ff */
[----:B-1----:R-:W-:-:S03]  /*6cc0*/  PRMT R227, RZ, 0x7610, R227 ;  /* 0x00007610ffe37816 */ /* 0x002fc600000000e3 */
[----:B------:R-:W-:-:S05]  /*6cd0*/  IMAD.X R191, R5, 0x1, R186, P1 ;  /* 0x0000000105bf7824 */ /* 0x000fca00008e06ba */
[----:B------:R0:W5:Y:S04]  /*6ce0*/  @!P0 LDG.E.U16 R227, desc[UR10][R190.64] ;  /* 0x0000000abee38981 */ /* 0x000168000c1e1500 */
[----:B------:R1:W-:Y:S01]  /*6cf0*/  STS.U16 [R0+UR8+0x5c00], R226 ;  /* 0x005c00e200007988 */ /* 0x0003e20008000408 */
        /* <DEDUP_REMOVED lines=19> */
[----:B--2---:R1:W-:Y:S01]  /*6e30*/  STS.U16 [R0+UR8+0x6400], R230 ;  /* 0x006400e600007988 */ /* 0x0043e20008000408 */
[----:B0-----:R-:W-:Y:S02]  /*6e40*/  IADD3 R190, P1, R2, R185, RZ ;  /* 0x000000b902be7210 */ /* 0x001fe40007f3e0ff */
[----:B-1----:R-:W-:-:S03]  /*6e50*/  PRMT R230, RZ, 0x7610, R230 ;  /* 0x00007610ffe67816 */ /* 0x002fc600000000e6 */
[----:B------:R-:W-:-:S05]  /*6e60*/  IMAD.X R191, R6, 0x1, R186, P1 ;  /* 0x0000000106bf7824 */ /* 0x000fca00008e06ba */
[----:B------:R0:W2:Y:S02]  /*6e70*/  @!P0 LDG.E.U16 R230, desc[UR10][R190.64] ;  /* 0x0000000abee68981 */ /* 0x0000a4000c1e1500 */
[----:B0-----:R-:W-:Y:S02]  /*6e80*/  IMAD.MOV.U32 R191, RZ, RZ, R184 ;  /* 0x000000ffffbf7224 */ /* 0x001fe400078e00b8 */
[----:B------:R-:W0:Y:S01]  /*6e90*/  LDC R184, c[0x0][0x23c] ;  /* 0x00008f00ffb87b82 */ /* 0x000e220000000800 */
[----:B------:R1:W-:Y:S02]  /*6ea0*/  STS.U16 [R0+UR8+0x7e00], R192 ;  /* 0x007e00c000007988 */ /* 0x0003e40008000408 */
[----:B-1----:R-:W-:Y:S02]  /*6eb0*/  IMAD.MOV.U32 R192, RZ, RZ, R248 ;  /* 0x000000ffffc07224 */ /* 0x002fe400078e00f8 */
[----:B0-----:R-:W-:Y:S01]  /*6ec0*/  IMAD.SHL.U32 R184, R184, 0x20, RZ ;  /* 0x00000020b8b87824 */ /* 0x001fe200078e00ff */
[----:B---3--:R-:W-:Y:S04]  /*6ed0*/  STS.U16 [R0+UR8+0x6800], R229 ;  /* 0x006800e500007988 */ /* 0x008fe80008000408 */
[----:B----4-:R0:W-:Y:S02]  /*6ee0*/  STS.U16 [R0+UR8+0x6e00], R193 ;  /* 0x006e00c100007988 */ /* 0x0101e40008000408 */
[----:B0-----:R-:W-:-:S02]  /*6ef0*/  IMAD.MOV.U32 R193, RZ, RZ, R3 ;  /* 0x000000ffffc17224 */ /* 0x001fc400078e0003 */
[----:B------:R-:W-:-:S04]  /*6f00*/  IMAD.WIDE R192, R184, 0x2, R192 ;  /* 0x00000002b8c07825 */ /* 0x000fc800078e02c0 */
[----:B------:R-:W-:Y:S02]  /*6f10*/  IMAD.MOV.U32 R248, RZ, RZ, R192 ;  /* 0x000000fffff87224 */ /* 0x000fe400078e00c0 */
[----:B------:R-:W-:Y:S02]  /*6f20*/  IMAD.MOV.U32 R3, RZ, RZ, R193 ;  /* 0x000000ffff037224 */ /* 0x000fe400078e00c1 */
[----:B------:R-:W-:Y:S02]  /*6f30*/  IMAD.MOV.U32 R192, RZ, RZ, R249 ;  /* 0x000000ffffc07224 */ /* 0x000fe400078e00f9 */
[----:B------:R-:W-:Y:S02]  /*6f40*/  IMAD.MOV.U32 R193, RZ, RZ, R4 ;  /* 0x000000ffffc17224 */ /* 0x000fe400078e0004 */
        /* <DEDUP_REMOVED lines=19> */
[----:B------:R-:W-:Y:S01]  /*7080*/  IMAD.MOV.U32 R193, RZ, RZ, R14 ;  /* 0x000000ffffc17224 */ /* 0x000fe200078e000e */
[----:B------:R-:W3:Y:S01]  /*7090*/  LDL.LU R178, [R1+0xd8] ;  /* 0x0000d80001b27983 */ /* 0x000ee20000300800 */
[----:B------:R-:W-:-:S04]  /*70a0*/  IMAD.WIDE R192, R184, 0x2, R192 ;  /* 0x00000002b8c07825 */ /* 0x000fc800078e02c0 */
[----:B------:R-:W-:Y:S01]  /*70b0*/  IMAD.MOV.U32 R14, RZ, RZ, R193 ;  /* 0x000000ffff0e7224 */ /* 0x000fe200078e00c1 */
[----:B------:R0:W-:Y:S02]  /*70c0*/  STL [R1], R192 ;  /* 0x000000c001007387 */ /* 0x0001e40000100800 */
[----:B0-----:R-:W-:Y:S02]  /*70d0*/  IMAD.MOV.U32 R192, RZ, RZ, R236 ;  /* 0x000000ffffc07224 */ /* 0x001fe400078e00ec */
[----:B------:R-:W-:Y:S01]  /*70e0*/  IMAD.MOV.U32 R193, RZ, RZ, R17 ;  /* 0x000000ffffc17224 */ /* 0x000fe200078e0011 */
[----:B------:R-:W4:Y:S01]  /*70f0*/  LDL.LU R236, [R1+0xd4] ;  /* 0x0000d40001ec7983 */ /* 0x000f220000300800 */
[----:B------:R-:W-:-:S05]  /*7100*/  IMAD.WIDE R192, R184, 0x2, R192 ;  /* 0x00000002b8c07825 */ /* 0x000fca00078e02c0 */
[----:B------:R-:W-:Y:S04]  /*7110*/  STL [R1+0x4], R192 ;  /* 0x000004c001007387 */ /* 0x000fe80000100800 */
[----:B------:R-:W5:Y:S01]  /*7120*/  LDL.LU R229, [R1+0x18] ;  /* 0x0000180001e57983 */ /* 0x000f620000300800 */
[----:B------:R-:W-:-:S03]  /*7130*/  IMAD.MOV.U32 R190, RZ, RZ, R247 ;  /* 0x000000ffffbe7224 */ /* 0x000fc600078e00f7 */
[----:B------:R0:W-:Y:S02]  /*7140*/  STS.U16 [R0+UR8+0x6600], R195 ;  /* 0x006600c300007988 */ /* 0x0001e40008000408 */
[----:B0-----:R-:W-:Y:S02]  /*7150*/  IMAD.MOV.U32 R195, RZ, RZ, R191 ;  /* 0x000000ffffc37224 */ /* 0x001fe400078e00bf */
        /* <DEDUP_REMOVED lines=41> */
[----:B------:R-:W-:Y:S02]  /*73f0*/  IMAD.MOV.U32 R17, RZ, RZ, R193 ;  /* 0x000000ffff117224 */ /* 0x000fe400078e00c1 */
[----:B------:R-:W-:-:S04]  /*7400*/  IMAD.WIDE R190, R184, 0x2, R190 ;  /* 0x00000002b8be7825 */ /* 0x000fc800078e02be */
[----:B------:R-:W-:Y:S02]  /*7410*/  IMAD.MOV.U32 R192, RZ, RZ, R237 ;  /* 0x000000ffffc07224 */ /* 0x000fe400078e00ed */
[----:B------:R-:W-:Y:S01]  /*7420*/  IMAD.MOV.U32 R193, RZ, RZ, R20 ;  /* 0x000000ffffc17224 */ /* 0x000fe200078e0014 */
[----:B------:R-:W3:Y:S01]  /*7430*/  LDL.LU R237, [R1+0xd0] ;  /* 0x0000d00001ed7983 */ /* 0x000ee20000300800 */
[----:B------:R-:W-:Y:S02]  /*7440*/  IMAD.MOV.U32 R153, RZ, RZ, R190 ;  /* 0x000000ffff997224 */ /* 0x000fe400078e00be */
[----:B------:R-:W-:Y:S02]  /*7450*/  IMAD.MOV.U32 R155, RZ, RZ, R191 ;  /* 0x000000ffff9b7224 */ /* 0x000fe400078e00bf */
[----:B------:R-:W-:-:S04]  /*7460*/  IMAD.WIDE R192, R184, 0x2, R192 ;  /* 0x00000002b8c07825 */ /* 0x000fc800078e02c0 */
[----:B------:R-:W-:Y:S02]  /*7470*/  IMAD.MOV.U32 R190, RZ, RZ, R156 ;  /* 0x000000ffffbe7224 */ /* 0x000fe400078e009c */
[----:B------:R-:W-:Y:S01]  /*7480*/  IMAD.MOV.U32 R191, RZ, RZ, R158 ;  /* 0x000000ffffbf7224 */ /* 0x000fe200078e009e */
[----:B------:R0:W-:Y:S01]  /*7490*/  STL [R1+0x8], R192 ;  /* 0x000008c001007387 */ /* 0x0001e20000100800 */
[----:B------:R-:W-:Y:S02]  /*74a0*/  IMAD.MOV.U32 R20, RZ, RZ, R193 ;  /* 0x000000ffff147224 */ /* 0x000fe400078e00c1 */
[----:B------:R-:W-:-:S04]  /*74b0*/  IMAD.WIDE R190, R184, 0x2, R190 ;  /* 0x00000002b8be7825 */ /* 0x000fc800078e02be */
[----:B------:R-:W-:Y:S02]  /*74c0*/  IMAD.MOV.U32 R156, RZ, RZ, R190 ;  /* 0x000000ffff9c7224 */ /* 0x000fe400078e00be */
[----:B------:R-:W-:Y:S02]  /*74d0*/  IMAD.MOV.U32 R158, RZ, RZ, R191 ;  /* 0x000000ffff9e7224 */ /* 0x000fe400078e00bf */
[----:B0-----:R-:W-:Y:S02]  /*74e0*/  IMAD.MOV.U32 R192, RZ, RZ, R246 ;  /* 0x000000ffffc07224 */ /* 0x001fe400078e00f6 */
[----:B------:R-:W-:Y:S01]  /*74f0*/  IMAD.MOV.U32 R193, RZ, RZ, R23 ;  /* 0x000000ffffc17224 */ /* 0x000fe200078e0017 */
[----:B------:R-:W4:Y:S01]  /*7500*/  LDL.LU R246, [R1+0xcc] ;  /* 0x0000cc0001f67983 */ /* 0x000f220000300800 */
[----:B------:R-:W-:Y:S02]  /*7510*/  IMAD.MOV.U32 R190, RZ, RZ, R159 ;  /* 0x000000ffffbe7224 */ /* 0x000fe400078e009f */
[----:B------:R-:W-:-:S02]  /*7520*/  IMAD.MOV.U32 R191, RZ, RZ, R160 ;  /* 0x000000ffffbf7224 */ /* 0x000fc400078e00a0 */
[----:B------:R-:W-:-:S04]  /*7530*/  IMAD.WIDE R192, R184, 0x2, R192 ;  /* 0x00000002b8c07825 */ /* 0x000fc800078e02c0 */
[----:B------:R-:W-:Y:S01]  /*7540*/  IMAD.WIDE R190, R184, 0x2, R190 ;  /* 0x00000002b8be7825 */ /* 0x000fe200078e02be */
[----:B------:R0:W-:Y:S03]  /*7550*/  STL [R1+0xc], R192 ;  /* 0x00000cc001007387 */ /* 0x0001e60000100800 */
[----:B------:R-:W-:Y:S02]  /*7560*/  IMAD.MOV.U32 R23, RZ, RZ, R193 ;  /* 0x000000ffff177224 */ /* 0x000fe400078e00c1 */
[----:B------:R-:W-:Y:S02]  /*7570*/  IMAD.MOV.U32 R159, RZ, RZ, R190 ;  /* 0x000000ffff9f7224 */ /* 0x000fe400078e00be */
[----:B------:R-:W-:Y:S02]  /*7580*/  IMAD.MOV.U32 R160, RZ, RZ, R191 ;  /* 0x000000ffffa07224 */ /* 0x000fe400078e00bf */
[----:B------:R-:W-:-:S02]  /*7590*/  IMAD.MOV.U32 R190, RZ, RZ, R197 ;  /* 0x000000ffffbe7224 */ /* 0x000fc400078e00c5 */
[----:B0-----:R-:W-:Y:S02]  /*75a0*/  IMAD.MOV.U32 R192, RZ, RZ, R179 ;  /* 0x000000ffffc07224 */ /* 0x001fe400078e00b3 */
[----:B------:R-:W-:Y:S01]  /*75b0*/  IMAD.MOV.U32 R193, RZ, RZ, R154 ;  /* 0x000000ffffc17224 */ /* 0x000fe200078e009a */
[----:B------:R-:W3:Y:S01]  /*75c0*/  LDL.LU R179, [R1+0xc8] ;  /* 0x0000c80001b37983 */ /* 0x000ee20000300800 */
[----:B------:R-:W-:Y:S02]  /*75d0*/  IMAD.MOV.U32 R191, RZ, RZ, R161 ;  /* 0x000000ffffbf7224 */ /* 0x000fe400078e00a1 */
        /* <DEDUP_REMOVED lines=10> */
[----:B------:R-:W-:-:S05]  /*7680*/  IMAD.WIDE R192, R184, 0x2, R192 ;  /* 0x00000002b8c07825 */ /* 0x000fca00078e02c0 */
[----:B------:R-:W-:Y:S01]  /*7690*/  STL [R1+0x14], R192 ;  /* 0x000014c001007387 */ /* 0x000fe20000100800 */
[----:B-----5:R-:W-:-:S04]  /*76a0*/  IMAD.MOV.U32 R190, RZ, RZ, R229 ;  /* 0x000000ffffbe7224 */ /* 0x020fc800078e00e5 */
[----:B------:R-:W-:-:S04]  /*76b0*/  IMAD.WIDE R190, R184, 0x2, R190 ;  /* 0x00000002b8be7825 */ /* 0x000fc800078e02be */
[----:B------:R-:W-:Y:S01]  /*76c0*/  IMAD.MOV.U32 R198, RZ, RZ, R191 ;  /* 0x000000ffffc67224 */ /* 0x000fe200078e00bf */
[----:B------:R0:W-:Y:S02]  /*76d0*/  STL [R1+0x18], R190 ;  /* 0x000018be01007387 */ /* 0x0001e40000100800 */
[----:B0-----:R-:W-:Y:S02]  /*76e0*/  IMAD.MOV.U32 R190, RZ, RZ, R239 ;  /* 0x000000ffffbe7224 */ /* 0x001fe400078e00ef */
[----:B------:R-:W-:Y:S01]  /*76f0*/  IMAD.MOV.U32 R191, RZ, RZ, R200 ;  /* 0x000000ffffbf7224 */ /* 0x000fe200078e00c8 */
[----:B------:R-:W5:Y:S01]  /*7700*/  LDL.LU R239, [R1+0xc0] ;  /* 0x0000c00001ef7983 */ /* 0x000f620000300800 */
        /* <DEDUP_REMOVED lines=10> */
[----:B------:R-:W-:Y:S02]  /*77b0*/  IMAD.MOV.U32 R191, RZ, RZ, R166 ;  /* 0x000000ffffbf7224 */ /* 0x000fe400078e00a6 */
[----:B------:R-:W-:-:S04]  /*77c0*/  IMAD.WIDE R190, R184, 0x2, R190 ;  /* 0x00000002b8be7825 */ /* 0x000fc800078e02be */
[----:B------:R-:W-:Y:S02]  /*77d0*/  IMAD.MOV.U32 R203, RZ, RZ, R190 ;  /* 0x000000ffffcb7224 */ /* 0x000fe400078e00be */
[----:B------:R-:W-:Y:S02]  /*77e0*/  IMAD.MOV.U32 R166, RZ, RZ, R191 ;  /* 0x000000ffffa67224 */ /* 0x000fe400078e00bf */
[----:B------:R-:W-:Y:S02]  /*77f0*/  IMAD.MOV.U32 R190, RZ, RZ, R240 ;  /* 0x000000ffffbe7224 */ /* 0x000fe400078e00f0 */
        /* <DEDUP_REMOVED lines=44> */
[----:B------:R-:W-:-:S05]  /*7ac0*/  IMAD.WIDE R190, R184, 0x2, R190 ;  /* 0x00000002b8be7825 */ /* 0x000fca00078e02be */
[----:B------:R0:W-:Y:S04]  /*7ad0*/  STL [R1+0x40], R190 ;  /* 0x000040be01007387 */ /* 0x0001e80000100800 */
[----:B------:R-:W5:Y:S01]  /*7ae0*/  LDL.LU R229, [R1+0x58] ;  /* 0x0000580001e57983 */ /* 0x000f620000300800 */
[----:B------:R-:W-:Y:S02]  /*7af0*/  IMAD.MOV.U32 R220, RZ, RZ, R191 ;  /* 0x000000ffffdc7224 */ /* 0x000fe400078e00bf */
        /* <DEDUP_REMOVED lines=10> */
[----:B------:R0:W-:Y:S02]  /*7ba0*/  STL [R1+0x48], R190 ;  /* 0x000048be01007387 */ /* 0x0001e40000100800 */
[----:B0-----:R-:W-:Y:S02]  /*7bb0*/  IMAD.MOV.U32 R190, RZ, RZ, R189 ;  /* 0x000000ffffbe7224 */ /* 0x001fe400078e00bd */
[----:B------:R-:W5:Y:S04]  /*7bc0*/  LDL.LU R189, [R1+0x90] ;  /* 0x0000900001bd7983 */ /* 0x000f680000300800 */
[----:B------:R-:W-:Y:S04]  /*7bd0*/  STS.U16 [R0+UR8+0x6a00], R223 ;  /* 0x006a00df00007988 */ /* 0x000fe80008000408 */
[----:B------:R-:W-:Y:S04]  /*7be0*/  STS.U16 [R0+UR8+0x6c00], R222 ;  /* 0x006c00de00007988 */ /* 0x000fe80008000408 */
[----:B------:R-:W-:Y:S04]  /*7bf0*/  STS.U16 [R0+UR8+0x7000], R228 ;  /* 0x007000e400007988 */ /* 0x000fe80008000408 */
[----:B------:R-:W-:Y:S04]  /*7c00*/  STS.U16 [R0+UR8+0x7200], R227 ;  /* 0x007200e300007988 */ /* 0x000fe80008000408 */
[----:B------:R-:W-:Y:S04]  /*7c10*/  STS.U16 [R0+UR8+0x7400], R226 ;  /* 0x007400e200007988 */ /* 0x000fe80008000408 */
[----:B------:R-:W-:Y:S04]  /*7c20*/  STS.U16 [R0+UR8+0x7600], R225 ;  /* 0x007600e100007988 */ /* 0x000fe80008000408 */
[----:B------:R-:W-:Y:S04]  /*7c30*/  STS.U16 [R0+UR8+0x7800], R224 ;  /* 0x007800e000007988 */ /* 0x000fe80008000408 */
[----:B------:R0:W-:Y:S04]  /*7c40*/  STS.U16 [R0+UR8+0x7a00], R194 ;  /* 0x007a00c200007988 */ /* 0x0001e80008000408 */
[----:B--2---:R-:W-:Y:S01]  /*7c50*/  STS.U16 [R0+UR8+0x7c00], R230 ;  /* 0x007c00e600007988 */ /* 0x004fe20008000408 */
[----:B------:R1:W-:Y:S06]  /*7c60*/  MEMBAR.ALL.CTA ;  /* 0x0000000000007992 */ /* 0x0003ec0000008000 */
[----:B-1----:R-:W1:Y:S01]  /*7c70*/  FENCE.VIEW.ASYNC.S ;  /* 0x00000000000073c6 */ /* 0x002e620000000000 */
[----:B------:R-:W-:Y:S01]  /*7c80*/  USHF.L.U32 UR6, UR16, 0x8, URZ ;  /* 0x0000000810067899 */ /* 0x000fe2000800063f */
[----:B------:R-:W-:Y:S01]  /*7c90*/  IMAD.MOV.U32 R233, RZ, RZ, R191 ;  /* 0x000000ffffe97224 */ /* 0x000fe200078e00bf */
[----:B------:R-:W-:Y:S01]  /*7ca0*/  UMOV UR20, UR4 ;  /* 0x0000000400147c82 */ /* 0x000fe20008000000 */
[----:B------:R-:W-:Y:S01]  /*7cb0*/  UMOV UR21, 0x40000040 ;  /* 0x4000004000157882 */ /* 0x000fe20000000000 */
[----:B------:R-:W-:Y:S01]  /*7cc0*/  ULOP3.LUT UR6, UR6, 0x400, URZ, 0xc0, !UPT ;  /* 0x0000040006067892 */ /* 0x000fe2000f8ec03f */
[----:B------:R-:W-:Y:S01]  /*7cd0*/  IMAD.MOV.U32 R191, RZ, RZ, R235 ;  /* 0x000000ffffbf7224 */ /* 0x000fe200078e00eb */
[----:B------:R-:W-:Y:S01]  /*7ce0*/  UMOV UR23, 0x80000020 ;  /* 0x8000002000177882 */ /* 0x000fe20000000000 */
[----:B------:R-:W-:Y:S01]  /*7cf0*/  UMOV UR14, 0xfffffffe ;  /* 0xfffffffe000e7882 */ /* 0x000fe20000000000 */
[----:B------:R-:W-:Y:S01]  /*7d00*/  UMOV UR15, 0x7fffffdf ;  /* 0x7fffffdf000f7882 */ /* 0x000fe20000000000 */
[----:B------:R-:W-:Y:S01]  /*7d10*/  UMOV UR7, URZ ;  /* 0x0000003f00077c82 */ /* 0x000fe20008000000 */
[----:B------:R-:W-:Y:S01]  /*7d20*/  IMAD.MOV.U32 R157, RZ, RZ, R193 ;  /* 0x000000ffff9d7224 */ /* 0x000fe200078e00c1 */
[----:B0-----:R-:W0:Y:S08]  /*7d30*/  LDC R194, c[0x0][0x238] ;  /* 0x00008e00ffc27b82 */ /* 0x001e300000000800 */
[----:B-1----:R-:W-:Y:S01]  /*7d40*/  BAR.SYNC.DEFER_BLOCKING 0x0 ;  /* 0x0000000000007b1d */ /* 0x002fe20000010000 */
[----:B------:R-:W-:Y:S01]  /*7d50*/  ULEA.HI UR6, UR8, UR6, URZ, 0x1c ;  /* 0x0000000608067291 */ /* 0x000fe2000f8fe03f */
[----:B------:R-:W-:-:S03]  /*7d60*/  IMAD.WIDE R190, R184, 0x2, R190 ;  /* 0x00000002b8be7825 */ /* 0x000fc600078e02be */
[----:B------:R-:W-:Y:S01]  /*7d70*/  ULOP3.LUT UR6, UR6, 0x3fff, URZ, 0xc0, !UPT ;  /* 0x00003fff06067892 */ /* 0x000fe2000f8ec03f */
[----:B------:R-:W-:Y:S01]  /*7d80*/  IMAD.MOV.U32 R235, RZ, RZ, R191 ;  /* 0x000000ffffeb7224 */ /* 0x000fe200078e00bf */
[----:B------:R4:W-:Y:S05]  /*7d90*/  STL [R1+0x4c], R190 ;  /* 0x00004cbe01007387 */ /* 0x0009ea0000100800 */
[----:B------:R-:W-:Y:S01]  /*7da0*/  UMOV UR22, UR6 ;  /* 0x0000000600167c82 */ /* 0x000fe20008000000 */
[----:B----4-:R-:W-:Y:S02]  /*7db0*/  IMAD.MOV.U32 R190, RZ, RZ, R246 ;  /* 0x000000ffffbe7224 */ /* 0x010fe400078e00f6 */
[----:B---3--:R-:W-:Y:S01]  /*7dc0*/  IMAD.MOV.U32 R191, RZ, RZ, R237 ;  /* 0x000000ffffbf7224 */ /* 0x008fe200078e00ed */
[----:B------:R-:W2:Y:S01]  /*7dd0*/  LDL.LU R246, [R1+0x8c] ;  /* 0x00008c0001f67983 */ /* 0x000ea20000300800 */
[----:B------:R-:W-:Y:S01]  /*7de0*/  WARPGROUP.ARRIVE ;  /* 0x00000000000079c5 */ /* 0x000fe20000000000 */
[----:B------:R-:W-:-:S05]  /*7df0*/  IMAD.WIDE R190, R184, 0x2, R190 ;  /* 0x00000002b8be7825 */ /* 0x000fca00078e02be */
[----:B------:R-:W-:Y:S01]  /*7e00*/  HGMMA.64x256x16.F32.BF16 R24, gdesc[UR20].tnspA, R24 ;  /* 0x23e00000141879f0 */ /* 0x000fe20008701818 */
[----:B------:R1:W-:Y:S01]  /*7e10*/  STL [R1+0x54], R190 ;  /* 0x000054be01007387 */ /* 0x0003e20000100800 */
[----:B------:R-:W-:Y:S02]  /*7e20*/  IMAD.MOV.U32 R237, RZ, RZ, R191 ;  /* 0x000000ffffed7224 */ /* 0x000fe400078e00bf */
[----:B-----5:R-:W-:Y:S02]  /*7e30*/  IMAD.MOV.U32 R191, RZ, RZ, R239 ;  /* 0x000000ffffbf7224 */ /* 0x020fe400078e00ef */
[----:B-1----:R-:W-:-:S04]  /*7e40*/  IMAD.MOV.U32 R190, RZ, RZ, R229 ;  /* 0x000000ffffbe7224 */ /* 0x002fc800078e00e5 */
[----:B------:R-:W-:-:S04]  /*7e50*/  IMAD.WIDE R190, R184, 0x2, R190 ;  /* 0x00000002b8be7825 */ /* 0x000fc800078e02be */
[----:B------:R-:W-:Y:S01]  /*7e60*/  IMAD.MOV.U32 R239, RZ, RZ, R191 ;  /* 0x000000ffffef7224 */ /* 0x000fe200078e00bf */
[----:B------:R1:W-:Y:S02]  /*7e70*/  STL [R1+0x58], R190 ;  /* 0x000058be01007387 */ /* 0x0003e40000100800 */
[----:B-1----:R-:W-:Y:S02]  /*7e80*/  IMAD.MOV.U32 R190, RZ, RZ, R188 ;  /* 0x000000ffffbe7224 */ /* 0x002fe400078e00bc */
[----:B------:R-:W-:Y:S01]  /*7e90*/  IMAD.MOV.U32 R191, RZ, RZ, R241 ;  /* 0x000000ffffbf7224 */ /* 0x000fe200078e00f1 */
[----:B------:R-:W3:Y:S01]  /*7ea0*/  LDL.LU R188, [R1+0x88] ;  /* 0x0000880001bc7983 */ /* 0x000ee20000300800 */
[----:B------:R-:W-:-:S05]  /*7eb0*/  IMAD.WIDE R190, R184, 0x2, R190 ;  /* 0x00000002b8be7825 */ /* 0x000fca00078e02be */
[----:B------:R1:W-:Y:S01]  /*7ec0*/  STL [R1+0x5c], R190 ;  /* 0x00005cbe01007387 */ /* 0x0003e20000100800 */
[----:B------:R-:W-:Y:S02]  /*7ed0*/  IMAD.MOV.U32 R241, RZ, RZ, R191 ;  /* 0x000000fffff17224 */ /* 0x000fe400078e00bf */
[----:B-1----:R-:W-:Y:S02]  /*7ee0*/  IMAD.MOV.U32 R190, RZ, RZ, R183 ;  /* 0x000000ffffbe7224 */ /* 0x002fe400078e00b7 */
[----:B------:R-:W4:Y:S01]  /*7ef0*/  LDL.LU R183, [R1+0x84] ;  /* 0x0000840001b77983 */ /* 0x000f220000300800 */
[----:B------:R-:W-:Y:S02]  /*7f00*/  IMAD.MOV.U32 R191, RZ, RZ, R243 ;  /* 0x000000ffffbf7224 */ /* 0x000fe400078e00f3 */
[----:B------:R-:W-:-:S05]  /*7f10*/  IMAD.WIDE R190, R184, 0x2, R190 ;  /* 0x00000002b8be7825 */ /* 0x000fca00078e02be */
[----:B------:R1:W-:Y:S02]  /*7f20*/  STL [R1+0x60], R190 ;  /* 0x000060be01007387 */ /* 0x0003e40000100800 */
[----:B-1----:R-:W-:Y:S02]  /*7f30*/  IMAD.MOV.U32 R190, RZ, RZ, R189 ;  /* 0x000000ffffbe7224 */ /* 0x002fe400078e00bd */
[----:B------:R-:W3:Y:S01]  /*7f40*/  LDL.LU R189, [R1+0x80] ;  /* 0x0000800001bd7983 */ /* 0x000ee20000300800 */
[----:B------:R-:W-:Y:S01]  /*7f50*/  UIADD3.64 UR14, UR6, -UR14, URZ ;  /* 0x8000000e060e7297 */ /* 0x000fe2000fffe03f */
[----:B------:R-:W-:Y:S02]  /*7f60*/  IMAD.MOV.U32 R192, RZ, RZ, R196 ;  /* 0x000000ffffc07224 */ /* 0x000fe400078e00c4 */
[----:B------:R-:W-:Y:S02]  /*7f70*/  IMAD.MOV.U32 R193, RZ, RZ, R162 ;  /* 0x000000ffffc17224 */ /* 0x000fe400078e00a2 */
[----:B------:R-:W-:-:S04]  /*7f80*/  IMAD.WIDE R192, R184, 0x2, R192 ;  /* 0x00000002b8c07825 */ /* 0x000fc800078e02c0 */
[----:B------:R-:W-:Y:S01]  /*7f90*/  HGMMA.64x256x16.F32.BF16 R24, gdesc[UR12].tnspA, R24, gsb0 ;  /* 0x23e000000c1879f0 */ /* 0x000fe20008001818 */
        /* <DEDUP_REMOVED lines=88> */
[----:B-1----:R-:W-:Y:S02]  /*8520*/  IMAD.MOV.U32 R190, RZ, RZ, R195 ;  /* 0x000000ffffbe7224 */ /* 0x002fe400078e00c3 */
[----:B--2---:R-:W-:Y:S02]  /*8530*/  IMAD.MOV.U32 R191, RZ, RZ, R246 ;  /* 0x000000ffffbf7224 */ /* 0x004fe400078e00f6 */
        /* <DEDUP_REMOVED lines=8> */
[----:B----4-:R-:W-:Y:S02]  /*85c0*/  VIADD R183, R183, 0xffffffff ;  /* 0xffffffffb7b77836 */ /* 0x010fe40000000000 */
[----:B------:R-:W-:-:S03]  /*85d0*/  IMAD.WIDE R192, R184, 0x2, R192 ;  /* 0x00000002b8c07825 */ /* 0x000fc600078e02c0 */
[----:B------:R-:W-:Y:S01]  /*85e0*/  ISETP.NE.U32.AND P0, PT, R183, RZ, PT ;  /* 0x000000ffb700720c */ /* 0x000fe20003f05070 */
[----:B------:R-:W-:Y:S02]  /*85f0*/  IMAD.MOV.U32 R242, RZ, RZ, R192 ;  /* 0x000000fffff27224 */ /* 0x000fe400078e00c0 */
[----:B------:R-:W-:Y:S02]  /*8600*/  IMAD.MOV.U32 R181, RZ, RZ, R193 ;  /* 0x000000ffffb57224 */ /* 0x000fe400078e00c1 */
[----:B------:R-:W-:Y:S02]  /*8610*/  IMAD.MOV.U32 R192, RZ, RZ, R244 ;  /* 0x000000ffffc07224 */ /* 0x000fe400078e00f4 */
[----:B------:R-:W-:Y:S01]  /*8620*/  IMAD.MOV.U32 R193, RZ, RZ, R182 ;  /* 0x000000ffffc17224 */ /* 0x000fe200078e00b6 */
[----:B------:R-:W-:Y:S01]  /*8630*/  UIADD3 UR17, UR17, -0x20, URZ ;  /* 0xffffffe011117890 */ /* 0x000fe2000fffe03f */
[----:B0-----:R-:W-:Y:S01]  /*8640*/  IMAD.SHL.U32 R194, R194, 0x20, RZ ;  /* 0x00000020c2c27824 */ /* 0x001fe200078e00ff */
[----:B------:R-:W-:-:S02]  /*8650*/  WARPGROUP.DEPBAR.LE gsb0, 0x0 ;  /* 0x00008000000079c5 */ /* 0x000fc40000010000 */
[----:B------:R-:W-:-:S04]  /*8660*/  IMAD.WIDE R192, R184, 0x2, R192 ;  /* 0x00000002b8c07825 */ /* 0x000fc800078e02c0 */
[----:B------:R-:W-:Y:S02]  /*8670*/  IMAD.MOV.U32 R244, RZ, RZ, R192 ;  /* 0x000000fffff47224 */ /* 0x000fe400078e00c0 */
[----:B------:R-:W-:Y:S02]  /*8680*/  IMAD.MOV.U32 R182, RZ, RZ, R193 ;  /* 0x000000ffffb67224 */ /* 0x000fe400078e00c1 */
[----:B---3--:R-:W-:-:S04]  /*8690*/  IMAD.WIDE R188, R194, 0x2, R188 ;  /* 0x00000002c2bc7825 */ /* 0x008fc800078e02bc */
[----:B------:R-:W-:Y:S01]  /*86a0*/  IMAD.MOV.U32 R246, RZ, RZ, R191 ;  /* 0x000000fffff67224 */ /* 0x000fe200078e00bf */
[----:B-1----:R-:W-:Y:S06]  /*86b0*/  @P0 BRA `(.L_x_1) ;  /* 0xffffffcc00000947 */ /* 0x002fec000383ffff */
[----:B------:R-:W-:Y:S02]  /*86c0*/  F2FP.BF16.F32.PACK_AB R156, R125, R121 ;  /* 0x000000797d9c723e */ /* 0x000fe400000010ff */
[----:B------:R-:W-:Y:S02]  /*86d0*/  F2FP.BF16.F32.PACK_AB R121, R132, R128 ;  /* 0x000000808479723e */ /* 0x000fe400000010ff */
[----:B------:R-:W-:Y:S02]  /*86e0*/  F2FP.BF16.F32.PACK_AB R132, R93, R89 ;  /* 0x000000595d84723e */ /* 0x000fe400000010ff */
[----:B------:R-:W-:Y:S02]  /*86f0*/  F2FP.BF16.F32.PACK_AB R93, R69, R65 ;  /* 0x00000041455d723e */ /* 0x000fe400000010ff */
[----:B------:R-:W-:Y:S02]  /*8700*/  F2FP.BF16.F32.PACK_AB R157, R133, R129 ;  /* 0x00000081859d723e */ /* 0x000fe400000010ff */
[----:B------:R-:W-:-:S02]  /*8710*/  F2FP.BF16.F32.PACK_AB R65, R68, R64 ;  /* 0x000000404441723e */ /* 0x000fc400000010ff */
        /* <DEDUP_REMOVED lines=57> */
[----:B------:R-:W-:-:S07]  /*8ab0*/  F2FP.BF16.F32.PACK_AB R24, R28, R24 ;  /* 0x000000181c18723e */ /* 0x000fce00000010ff */
.L_x_0:
[----:B------:R-:W2:Y:S01]  /*8ac0*/  LDL.LU R163, [R1+0x68] ;  /* 0x0000680001a37983 */ /* 0x000ea20000300800 */
[----:B------:R-:W-:Y:S01]  /*8ad0*/  ULDC.64 UR12, c[0x0][0x228] ;  /* 0x00008a00000c7ab9 */ /* 0x000fe20000000a00 */
[----:B------:R-:W-:Y:S01]  /*8ae0*/  ULDC UR7, c[0x0][0x22c] ;  /* 0x00008b0000077ab9 */ /* 0x000fe20000000800 */
[----:B------:R-:W-:Y:S01]  /*8af0*/  ULDC UR6, c[0x0][0x22c] ;  /* 0x00008b0000067ab9 */ /* 0x000fe20000000800 */
[----:B------:R-:W0:Y:S01]  /*8b00*/  S2R R20, SR_TID.X ;  /* 0x0000000000147919 */ /* 0x000e220000002100 */
[----:B------:R-:W1:Y:S01]  /*8b10*/  LDC R57, c[0x0][0x248] ;  /* 0x00009200ff397b82 */ /* 0x000e620000000800 */
[----:B0-----:R-:W-:-:S04]  /*8b20*/  LOP3.LUT R2, R20, 0x80, RZ, 0xc0, !PT ;  /* 0x0000008014027812 */ /* 0x001fc800078ec0ff */
[----:B------:R-:W-:Y:S01]  /*8b30*/  R2UR UR4, R2 ;  /* 0x00000000020472ca */ /* 0x000fe200000e0000 */
[C---:B------:R-:W-:Y:S02]  /*8b40*/  IMAD.SHL.U32 R0, R20.reuse, 0x8, RZ ;  /* 0x0000000814007824 */ /* 0x040fe400078e00ff */
[C---:B------:R-:W-:Y:S02]  /*8b50*/  IMAD.SHL.U32 R2, R20.reuse, 0x200, RZ ;  /* 0x0000020014027824 */ /* 0x040fe400078e00ff */
[----:B------:R-:W-:Y:S01]  /*8b60*/  IMAD.SHL.U32 R3, R20, 0x4, RZ ;  /* 0x0000000414037824 */ /* 0x000fe200078e00ff */
[----:B------:R-:W-:Y:S01]  /*8b70*/  LOP3.LUT R0, R0, 0x300, RZ, 0xc0, !PT ;  /* 0x0000030000007812 */ /* 0x000fe200078ec0ff */
[----:B------:R-:W-:Y:S01]  /*8b80*/  IMAD.SHL.U32 R16, R20, 0x20, RZ ;  /* 0x0000002014107824 */ /* 0x000fe200078e00ff */
[----:B------:R-:W-:Y:S02]  /*8b90*/  LOP3.LUT R17, R2, 0x3000, RZ, 0xc0, !PT ;  /* 0x0000300002117812 */ /* 0x000fe400078ec0ff */
[----:B------:R-:W-:-:S02]  /*8ba0*/  LOP3.LUT R0, R0, 0x70, R3, 0xf8, !PT ;  /* 0x0000007000007812 */ /* 0x000fc400078ef803 */
[----:B------:R-:W-:Y:S01]  /*8bb0*/  LOP3.LUT R17, R17, 0x60, R16, 0xf8, !PT ;  /* 0x0000006011117812 */ /* 0x000fe200078ef810 */
[----:B------:R-:W-:-:S03]  /*8bc0*/  ULEA UR5, UR4, UR8, 0x4 ;  /* 0x0000000804057291 */ /* 0x000fc6000f8e203f */
[----:B------:R-:W-:Y:S01]  /*8bd0*/  LOP3.LUT R59, R17, R0, RZ, 0x3c, !PT ;  /* 0x00000000113b7212 */ /* 0x000fe200078e3cff */
[----:B------:R-:W-:Y:S01]  /*8be0*/  BAR.SYNC.DEFER_BLOCKING 0x0 ;  /* 0x0000000000007b1d */ /* 0x000fe20000010000 */
[C---:B------:R-:W-:Y:S01]  /*8bf0*/  IMAD.SHL.U32 R18, R20.reuse, 0x800, RZ ;  /* 0x0000080014127824 */ /* 0x040fe200078e00ff */
[----:B------:R-:W-:Y:S01]  /*8c00*/  SHF.R.U32.HI R201, RZ, 0x6, R20 ;  /* 0x00000006ffc97819 */ /* 0x000fe20000011614 */
[----:B------:R-:W-:Y:S01]  /*8c10*/  IMAD.SHL.U32 R19, R20, 0x10, RZ ;  /* 0x0000001014137824 */ /* 0x000fe200078e00ff */
[----:B------:R-:W-:Y:S02]  /*8c20*/  USHF.R.U32.HI UR4, URZ, 0x2, UR4 ;  /* 0x000000023f047899 */ /* 0x000fe40008011604 */
[----:B------:R-:W-:Y:S01]  /*8c30*/  LOP3.LUT R18, R18, 0x3000, RZ, 0xc0, !PT ;  /* 0x0000300012127812 */ /* 0x000fe200078ec0ff */
[----:B------:R-:W-:Y:S01]  /*8c40*/  IMAD.U32 R3, RZ, RZ, UR9 ;  /* 0x00000009ff037e24 */ /* 0x000fe2000f8e00ff */
[----:B------:R-:W-:Y:S02]  /*8c50*/  SGXT.U32 R201, R201, 0x2 ;  /* 0x00000002c9c9781a */ /* 0x000fe40000000000 */
[----:B------:R-:W-:Y:S01]  /*8c60*/  LOP3.LUT R2, R18, 0x7f0, R19, 0xf8, !PT ;  /* 0x000007f012027812 */ /* 0x000fe200078ef813 */
[----:B------:R-:W-:Y:S04]  /*8c70*/  STS.128 [R59+UR5], R24 ;  /* 0x000000183b007988 */ /* 0x000fe80008000c05 */
[----:B------:R-:W-:Y:S04]  /*8c80*/  STS.128 [R59+UR5+0x400], R8 ;  /* 0x000400083b007988 */ /* 0x000fe80008000c05 */
[----:B------:R-:W-:Y:S04]  /*8c90*/  STS.128 [R59+UR5+0x80], R12 ;  /* 0x0000800c3b007988 */ /* 0x000fe80008000c05 */
[----:B------:R0:W-:Y:S01]  /*8ca0*/  STS.128 [R59+UR5+0x480], R60 ;  /* 0x0004803c3b007988 */ /* 0x0001e20008000c05 */
[----:B------:R-:W-:-:S02]  /*8cb0*/  LOP3.LUT R0, R3, 0x1fc, R201, 0xfe, !PT ;  /* 0x000001fc03007812 */ /* 0x000fc400078efec9 */
[----:B------:R-:W-:Y:S01]  /*8cc0*/  LOP3.LUT R2, R2, UR4, RZ, 0x3c, !PT ;  /* 0x0000000402027c12 */ /* 0x000fe2000f8e3cff */
[----:B------:R-:W-:Y:S01]  /*8cd0*/  BAR.SYNC.DEFER_BLOCKING 0x0 ;  /* 0x0000000000007b1d */ /* 0x000fe20000010000 */
[----:B------:R-:W-:Y:S02]  /*8ce0*/  LOP3.LUT R16, R3, 0x20, R201, 0xfe, !PT ;  /* 0x0000002003107812 */ /* 0x000fe400078efec9 */
[----:B------:R-:W-:-:S03]  /*8cf0*/  LOP3.LUT R58, R201, UR9, RZ, 0xfc, !PT ;  /* 0x00000009c93a7c12 */ /* 0x000fc6000f8efcff */
[----:B------:R-:W-:Y:S01]  /*8d00*/  ULDC UR4, c[0x0][0x244] ;  /* 0x0000910000047ab9 */ /* 0x000fe20000000800 */
[----:B------:R-:W3:Y:S01]  /*8d10*/  LDS.128 R48, [R2+UR8] ;  /* 0x0000000802307984 */ /* 0x000ee20008000c00 */
[C-C-:B0-----:R-:W-:Y:S02]  /*8d20*/  LOP3.LUT R62, R3.reuse, 0x8, R201.reuse, 0xfe, !PT ;  /* 0x00000008033e7812 */ /* 0x141fe400078efec9 */
[C-C-:B------:R-:W-:Y:S02]  /*8d30*/  LOP3.LUT R166, R3.reuse, 0xc, R201.reuse, 0xfe, !PT ;  /* 0x0000000c03a67812 */ /* 0x140fe400078efec9 */
[C-C-:B------:R-:W-:Y:S02]  /*8d40*/  LOP3.LUT R164, R3.reuse, 0x10, R201.reuse, 0xfe, !PT ;  /* 0x0000001003a47812 */ /* 0x140fe400078efec9 */
[----:B------:R-:W-:Y:S02]  /*8d50*/  LOP3.LUT R162, R3, 0x14, R201, 0xfe, !PT ;  /* 0x0000001403a27812 */ /* 0x000fe400078efec9 */
[----:B--2---:R-:W-:-:S04]  /*8d60*/  ISETP.GE.AND P0, PT, R163, UR12, PT ;  /* 0x0000000ca3007c0c */ /* 0x004fc8000bf06270 */
[----:B------:R-:W-:Y:S02]  /*8d70*/  ISETP.LT.AND P1, PT, R0, UR7, !P0 ;  /* 0x0000000700007c0c */ /* 0x000fe4000c721270 */
[----:B------:R-:W-:Y:S02]  /*8d80*/  LOP3.LUT R0, R2, 0x40, RZ, 0x3c, !PT ;  /* 0x0000004002007812 */ /* 0x000fe400078e3cff */
[----:B------:R-:W-:Y:S01]  /*8d90*/  ISETP.LT.AND P4, PT, R16, UR6, !P0 ;  /* 0x0000000610007c0c */ /* 0x000fe2000c781270 */
[----:B------:R-:W-:Y:S01]  /*8da0*/  IMAD R60, R163, UR4, RZ ;  /* 0x00000004a33c7c24 */ /* 0x000fe2000f8e02ff */
[----:B------:R-:W-:Y:S01]  /*8db0*/  LDS.128 R16, [R2+UR8+0x800] ;  /* 0x0008000802107984 */ /* 0x000fe20008000c00 */
[----:B------:R-:W-:-:S03]  /*8dc0*/  ULDC.64 UR6, c[0x0][0x220] ;  /* 0x0000880000067ab9 */ /* 0x000fc60000000a00 */
[----:B------:R-:W0:Y:S04]  /*8dd0*/  LDS.128 R52, [R0+UR8] ;  /* 0x0000000800347984 */ /* 0x000e280008000c00 */
[----:B------:R-:W-:Y:S01]  /*8de0*/  LDS.128 R20, [R0+UR8+0x800] ;  /* 0x0008000800147984 */ /* 0x000fe20008000c00 */
[C---:B-1----:R-:W-:Y:S01]  /*8df0*/  IMAD R163, R58.reuse, R57, RZ ;  /* 0x000000393aa37224 */ /* 0x042fe200078e02ff */
[----:B------:R-:W-:Y:S01]  /*8e00*/  ISETP.LT.AND P5, PT, R58, UR13, !P0 ;  /* 0x0000000d3a007c0c */ /* 0x000fe2000c7a1270 */
[----:B------:R-:W-:Y:S01]  /*8e10*/  ULDC UR4, c[0x0][0x22c] ;  /* 0x00008b0000047ab9 */ /* 0x000fe20000000800 */
[----:B------:R-:W-:Y:S06]  /*8e20*/  BAR.SYNC.DEFER_BLOCKING 0x0 ;  /* 0x0000000000007b1d */ /* 0x000fec0000010000 */
[----:B------:R1:W-:Y:S04]  /*8e30*/  STS.128 [R59+UR5], R64 ;  /* 0x000000403b007988 */ /* 0x0003e80008000c05 */
[----:B------:R-:W-:Y:S04]  /*8e40*/  STS.128 [R59+UR5+0x400], R92 ;  /* 0x0004005c3b007988 */ /* 0x000fe80008000c05 */
[----:B------:R-:W-:Y:S04]  /*8e50*/  STS.128 [R59+UR5+0x80], R96 ;  /* 0x000080603b007988 */ /* 0x000fe80008000c05 */
[----:B------:R-:W-:Y:S01]  /*8e60*/  STS.128 [R59+UR5+0x480], R100 ;  /* 0x000480643b007988 */ /* 0x000fe20008000c05 */
[----:B------:R-:W-:Y:S06]  /*8e70*/  BAR.SYNC.DEFER_BLOCKING 0x0 ;  /* 0x0000000000007b1d */ /* 0x000fec0000010000 */
[----:B------:R-:W2:Y:S04]  /*8e80*/  LDS.128 R44, [R2+UR8] ;  /* 0x00000008022c7984 */ /* 0x000ea80008000c00 */
[----:B------:R-:W-:Y:S04]  /*8e90*/  LDS.128 R8, [R2+UR8+0x800] ;  /* 0x0008000802087984 */ /* 0x000fe80008000c00 */
[----:B------:R-:W4:Y:S04]  /*8ea0*/  LDS.128 R40, [R0+UR8] ;  /* 0x0000000800287984 */ /* 0x000f280008000c00 */
[----:B------:R-:W-:Y:S01]  /*8eb0*/  LDS.128 R12, [R0+UR8+0x800] ;  /* 0x00080008000c7984 */ /* 0x000fe20008000c00 */
[----:B------:R-:W-:Y:S06]  /*8ec0*/  BAR.SYNC.DEFER_BLOCKING 0x0 ;  /* 0x0000000000007b1d */ /* 0x000fec0000010000 */
[----:B------:R-:W-:Y:S04]  /*8ed0*/  STS.128 [R59+UR5], R88 ;  /* 0x000000583b007988 */ /* 0x000fe80008000c05 */
[----:B------:R-:W-:Y:S04]  /*8ee0*/  STS.128 [R59+UR5+0x400], R132 ;  /* 0x000400843b007988 */ /* 0x000fe80008000c05 */
[----:B------:R-:W-:Y:S04]  /*8ef0*/  STS.128 [R59+UR5+0x80], R128 ;  /* 0x000080803b007988 */ /* 0x000fe80008000c05 */
[----:B------:R-:W-:Y:S01]  /*8f00*/  STS.128 [R59+UR5+0x480], R124 ;  /* 0x0004807c3b007988 */ /* 0x000fe20008000c05 */
[----:B------:R-:W-:Y:S06]  /*8f10*/  BAR.SYNC.DEFER_BLOCKING 0x0 ;  /* 0x0000000000007b1d */ /* 0x000fec0000010000 */
[----:B------:R-:W5:Y:S04]  /*8f20*/  LDS.128 R32, [R2+UR8] ;  /* 0x0000000802207984 */ /* 0x000f680008000c00 */
[----:B------:R-:W-:Y:S04]  /*8f30*/  LDS.128 R24, [R2+UR8+0x800] ;  /* 0x0008000802187984 */ /* 0x000fe80008000c00 */
[----:B------:R-:W5:Y:S04]  /*8f40*/  LDS.128 R36, [R0+UR8] ;  /* 0x0000000800247984 */ /* 0x000f680008000c00 */
[----:B------:R-:W-:Y:S01]  /*8f50*/  LDS.128 R28, [R0+UR8+0x800] ;  /* 0x00080008001c7984 */ /* 0x000fe20008000c00 */
[----:B------:R-:W-:Y:S01]  /*8f60*/  BAR.SYNC.DEFER_BLOCKING 0x0 ;  /* 0x0000000000007b1d */ /* 0x000fe20000010000 */
[----:B------:R-:W-:-:S02]  /*8f70*/  LEA R56, P2, R60, UR6, 0x1 ;  /* 0x000000063c387c11 */ /* 0x000fc4000f8408ff */
[----:B-1----:R-:W-:Y:S02]  /*8f80*/  LOP3.LUT R64, R3, 0x4, R201, 0xfe, !PT ;  /* 0x0000000403407812 */ /* 0x002fe400078efec9 */
[----:B------:R-:W-:Y:S01]  /*8f90*/  LEA.HI.X.SX32 R58, R60, UR7, 0x1, P2 ;  /* 0x000000073c3a7c11 */ /* 0x000fe200090f0eff */
[----:B------:R-:W-:Y:S01]  /*8fa0*/  ULDC UR6, c[0x0][0x22c] ;  /* 0x00008b0000067ab9 */ /* 0x000fe20000000800 */
[C---:B------:R-:W-:Y:S01]  /*8fb0*/  LEA R60, P3, R163.reuse, R56, 0x1 ;  /* 0x00000038a33c7211 */ /* 0x040fe200078608ff */
[----:B------:R-:W-:Y:S04]  /*8fc0*/  STS.128 [R59+UR5], R120 ;  /* 0x000000783b007988 */ /* 0x000fe80008000c05 */
[----:B------:R-:W-:Y:S04]  /*8fd0*/  STS.128 [R59+UR5+0x400], R156 ;  /* 0x0004009c3b007988 */ /* 0x000fe80008000c05 */
[----:B------:R-:W-:Y:S04]  /*8fe0*/  STS.128 [R59+UR5+0x80], R152 ;  /* 0x000080983b007988 */ /* 0x000fe80008000c05 */
[----:B------:R1:W-:Y:S01]  /*8ff0*/  STS.128 [R59+UR5+0x480], R4 ;  /* 0x000480043b007988 */ /* 0x0003e20008000c05 */
[-C--:B------:R-:W-:Y:S01]  /*9000*/  IMAD R63, R64, R57.reuse, RZ ;  /* 0x00000039403f7224 */ /* 0x080fe200078e02ff */
[----:B------:R-:W-:Y:S01]  /*9010*/  LEA.HI.X.SX32 R61, R163, R58, 0x1, P3 ;  /* 0x0000003aa33d7211 */ /* 0x000fe200018f0eff */
[----:B------:R-:W-:Y:S01]  /*9020*/  IMAD R65, R62, R57, RZ ;  /* 0x000000393e417224 */ /* 0x000fe200078e02ff */
[----:B------:R-:W-:Y:S01]  /*9030*/  BAR.SYNC.DEFER_BLOCKING 0x0 ;  /* 0x0000000000007b1d */ /* 0x000fe20000010000 */
[----:B------:R-:W-:-:S02]  /*9040*/  ISETP.LT.AND P2, PT, R64, UR4, !P0 ;  /* 0x0000000440007c0c */ /* 0x000fc4000c741270 */
[----:B------:R-:W-:Y:S02]  /*9050*/  ISETP.LT.AND P3, PT, R62, UR6, !P0 ;  /* 0x000000063e007c0c */ /* 0x000fe4000c761270 */
[C---:B------:R-:W-:Y:S01]  /*9060*/  LEA R62, P6, R63.reuse, R56, 0x1 ;  /* 0x000000383f3e7211 */ /* 0x040fe200078c08ff */
[----:B------:R-:W-:Y:S01]  /*9070*/  ULDC UR4, c[0x0][0x22c] ;  /* 0x00008b0000047ab9 */ /* 0x000fe20000000800 */
[----:B------:R-:W-:Y:S02]  /*9080*/  ULDC UR5, c[0x0][0x22c] ;  /* 0x00008b0000057ab9 */ /* 0x000fe40000000800 */
[----:B------:R-:W-:Y:S01]  /*9090*/  LEA.HI.X.SX32 R63, R63, R58, 0x1, P6 ;  /* 0x0000003a3f3f7211 */ /* 0x000fe200030f0eff */
[----:B-1----:R-:W-:Y:S01]  /*90a0*/  IMAD R5, R166, R57, RZ ;  /* 0x00000039a6057224 */ /* 0x002fe200078e02ff */
[----:B---3--:R1:W-:Y:S01]  /*90b0*/  @P5 STG.E.U16 desc[UR10][R60.64], R48 ;  /* 0x000000303c005986 */ /* 0x0083e2000c10150a */
[----:B------:R-:W-:-:S04]  /*90c0*/  LEA R64, P5, R65, R56, 0x1 ;  /* 0x0000003841407211 */ /* 0x000fc800078a08ff */
[----:B------:R-:W-:Y:S02]  /*90d0*/  LEA.HI.X.SX32 R65, R65, R58, 0x1, P5 ;  /* 0x0000003a41417211 */ /* 0x000fe400028f0eff */
[----:B------:R-:W-:Y:S01]  /*90e0*/  ISETP.LT.AND P5, PT, R166, UR4, !P0 ;  /* 0x00000004a6007c0c */ /* 0x000fe2000c7a1270 */
[----:B0-----:R0:W-:Y:S01]  /*90f0*/  @P2 STG.E.U16 desc[UR10][R62.64], R52 ;  /* 0x000000343e002986 */ /* 0x0011e2000c10150a */
[----:B------:R-:W-:Y:S01]  /*9100*/  ULDC UR4, c[0x0][0x22c] ;  /* 0x00008b0000047ab9 */ /* 0x000fe20000000800 */
[----:B-1----:R-:W-:Y:S01]  /*9110*/  PRMT R61, R48, 0x7632, R61 ;  /* 0x00007632303d7816 */ /* 0x002fe2000000003d */
[CC--:B------:R-:W-:Y:S01]  /*9120*/  IMAD R7, R164.reuse, R57.reuse, RZ ;  /* 0x00000039a4077224 */ /* 0x0c0fe200078e02ff */
[----:B------:R-:W-:Y:S01]  /*9130*/  ISETP.LT.AND P2, PT, R164, UR4, !P0 ;  /* 0x00000004a4007c0c */ /* 0x000fe2000c741270 */
[----:B------:R-:W-:Y:S01]  /*9140*/  IMAD R59, R162, R57, RZ ;  /* 0x00000039a23b7224 */ /* 0x000fe200078e02ff */
[----:B------:R-:W-:Y:S01]  /*9150*/  PRMT R48, R52, 0x7632, R48 ;  /* 0x0000763234307816 */ /* 0x000fe20000000030 */
[----:B------:R1:W-:Y:S01]  /*9160*/  @P3 STG.E.U16 desc[UR10][R64.64], R61 ;  /* 0x0000003d40003986 */ /* 0x0003e2000c10150a */
[C---:B------:R-:W-:Y:S01]  /*9170*/  LEA R4, P3, R5.reuse, R56, 0x1 ;  /* 0x0000003805047211 */ /* 0x040fe200078608ff */
[----:B------:R-:W-:Y:S01]  /*9180*/  ULDC UR4, c[0x0][0x22c] ;  /* 0x00008b0000047ab9 */ /* 0x000fe20000000800 */
[----:B------:R-:W-:Y:S01]  /*9190*/  ISETP.LT.AND P6, PT, R162, UR5, !P0 ;  /* 0x00000005a2007c0c */ /* 0x000fe2000c7c1270 */
[----:B------:R-:W-:Y:S01]  /*91a0*/  ULDC UR5, c[0x0][0x22c] ;  /* 0x00008b0000057ab9 */ /* 0x000fe20000000800 */
[----:B------:R-:W-:-:S02]  /*91b0*/  LEA.HI.X.SX32 R5, R5, R58, 0x1, P3 ;  /* 0x0000003a05057211 */ /* 0x000fc400018f0eff */
[-C--:B------:R-:W-:Y:S02]  /*91c0*/  LEA R6, P3, R7, R56.reuse, 0x1 ;  /* 0x0000003807067211 */ /* 0x080fe400078608ff */
[C-C-:B------:R-:W-:Y:S01]  /*91d0*/  LOP3.LUT R160, R3.reuse, 0x18, R201.reuse, 0xfe, !PT ;  /* 0x0000001803a07812 */ /* 0x140fe200078efec9 */
[----:B------:R3:W-:Y:S01]  /*91e0*/  @P5 STG.E.U16 desc[UR10][R4.64], R48 ;  /* 0x0000003004005986 */ /* 0x0007e2000c10150a */
[----:B------:R-:W-:Y:S02]  /*91f0*/  LOP3.LUT R150, R3, 0x1c, R201, 0xfe, !PT ;  /* 0x0000001c03967812 */ /* 0x000fe400078efec9 */
[----:B------:R-:W-:Y:S02]  /*9200*/  LEA R60, P5, R59, R56, 0x1 ;  /* 0x000000383b3c7211 */ /* 0x000fe400078a08ff */
[-C--:B------:R-:W-:Y:S01]  /*9210*/  LEA.HI.X.SX32 R7, R7, R58.reuse, 0x1, P3 ;  /* 0x0000003a07077211 */ /* 0x080fe200018f0eff */
[-C--:B0-----:R-:W-:Y:S01]  /*9220*/  IMAD R63, R160, R57.reuse, RZ ;  /* 0x00000039a03f7224 */ /* 0x081fe200078e02ff */
[----:B-1----:R-:W-:Y:S01]  /*9230*/  LEA.HI.X.SX32 R61, R59, R58, 0x1, P5 ;  /* 0x0000003a3b3d7211 */ /* 0x002fe200028f0eff */
[----:B------:R-:W-:Y:S01]  /*9240*/  IMAD R59, R150, R57, RZ ;  /* 0x00000039963b7224 */ /* 0x000fe200078e02ff */
[----:B------:R-:W-:Y:S01]  /*9250*/  ISETP.LT.AND P3, PT, R160, UR4, !P0 ;  /* 0x00000004a0007c0c */ /* 0x000fe2000c761270 */
[----:B------:R0:W-:Y:S01]  /*9260*/  @P2 STG.E.U16 desc[UR10][R6.64], R49 ;  /* 0x0000003106002986 */ /* 0x0001e2000c10150a */
[----:B------:R-:W-:Y:S01]  /*9270*/  ISETP.LT.AND P2, PT, R150, UR5, !P0 ;  /* 0x0000000596007c0c */ /* 0x000fe2000c741270 */
[----:B------:R-:W-:Y:S01]  /*9280*/  IMAD R163, R57, 0x20, R163 ;  /* 0x0000002039a37824 */ /* 0x000fe200078e02a3 */
[-C--:B---3--:R-:W-:Y:S01]  /*9290*/  LEA R4, P5, R63, R56.reuse, 0x1 ;  /* 0x000000383f047211 */ /* 0x088fe200078a08ff */
[----:B------:R1:W-:Y:S01]  /*92a0*/  @P6 STG.E.U16 desc[UR10][R60.64], R53 ;  /* 0x000000353c006986 */ /* 0x0003e2000c10150a */
[----:B------:R-:W-:Y:S01]  /*92b0*/  LEA R62, P6, R59, R56, 0x1 ;  /* 0x000000383b3e7211 */ /* 0x000fe200078c08ff */
[----:B------:R-:W-:Y:S01]  /*92c0*/  ULDC UR4, c[0x0][0x22c] ;  /* 0x00008b0000047ab9 */ /* 0x000fe20000000800 */
[----:B------:R-:W-:Y:S01]  /*92d0*/  LOP3.LUT R148, R3, 0x24, R201, 0xfe, !PT ;  /* 0x0000002403947812 */ /* 0x000fe200078efec9 */
[----:B------:R-:W-:Y:S01]  /*92e0*/  ULDC UR5, c[0x0][0x22c] ;  /* 0x00008b0000057ab9 */ /* 0x000fe20000000800 */
[----:B------:R-:W-:-:S02]  /*92f0*/  LEA.HI.X.SX32 R5, R63, R58, 0x1, P5 ;  /* 0x0000003a3f057211 */ /* 0x000fc400028f0eff */
[----:B------:R-:W-:Y:S02]  /*9300*/  LEA.HI.X.SX32 R63, R59, R58, 0x1, P6 ;  /* 0x0000003a3b3f7211 */ /* 0x000fe400030f0eff */
[----:B0-----:R-:W-:Y:S02]  /*9310*/  PRMT R6, R53, 0x7632, R6 ;  /* 0x0000763235067816 */ /* 0x001fe40000000006 */
[----:B-1----:R-:W-:Y:S01]  /*9320*/  PRMT R61, R49, 0x7632, R61 ;  /* 0x00007632313d7816 */ /* 0x002fe2000000003d */
[----:B------:R-:W-:Y:S01]  /*9330*/  IMAD R7, R57, 0x4, R163 ;  /* 0x0000000439077824 */ /* 0x000fe200078e02a3 */
[----:B------:R-:W-:Y:S01]  /*9340*/  ISETP.LT.AND P5, PT, R148, UR4, !P0 ;  /* 0x0000000494007c0c */ /* 0x000fe2000c7a1270 */
[----:B------:R-:W-:Y:S02]  /*9350*/  ULDC UR4, c[0x0][0x22c] ;  /* 0x00008b0000047ab9 */ /* 0x000fe40000000800 */
[----:B------:R0:W-:Y:S01]  /*9360*/  @P3 STG.E.U16 desc[UR10][R4.64], R61 ;  /* 0x0000003d04003986 */ /* 0x0001e2000c10150a */
[----:B------:R-:W-:-:S03]  /*9370*/  LEA R52, P6, R7, R56, 0x1 ;  /* 0x0000003807347211 */ /* 0x000fc600078c08ff */
[----:B------:R1:W-:Y:S01]  /*9380*/  @P2 STG.E.U16 desc[UR10][R62.64], R6 ;  /* 0x000000063e002986 */ /* 0x0003e2000c10150a */
[----:B------:R-:W-:Y:S02]  /*9390*/  LEA R48, P2, R163, R56, 0x1 ;  /* 0x00000038a3307211 */ /* 0x000fe400078408ff */
[-C--:B------:R-:W-:Y:S02]  /*93a0*/  LEA.HI.X.SX32 R53, R7, R58.reuse, 0x1, P6 ;  /* 0x0000003a07357211 */ /* 0x080fe400030f0eff */
[----:B------:R-:W-:Y:S01]  /*93b0*/  LEA.HI.X.SX32 R49, R163, R58, 0x1, P2 ;  /* 0x0000003aa3317211 */ /* 0x000fe200010f0eff */
[----:B------:R-:W-:Y:S01]  /*93c0*/  IMAD R7, R57, 0x4, R7 ;  /* 0x0000000439077824 */ /* 0x000fe200078e0207 */
[----:B------:R-:W-:-:S03]  /*93d0*/  LOP3.LUT R200, R3, 0x28, R201, 0xfe, !PT ;  /* 0x0000002803c87812 */ /* 0x000fc600078efec9 */
[----:B------:R3:W-:Y:S01]  /*93e0*/  @P4 STG.E.U16 desc[UR10][R48.64], R50 ;  /* 0x0000003230004986 */ /* 0x0007e2000c10150a */
[----:B0-----:R-:W-:-:S03]  /*93f0*/  IMAD R5, R57, 0x4, R7 ;  /* 0x0000000439057824 */ /* 0x001fc600078e0207 */
[----:B------:R0:W-:Y:S01]  /*9400*/  @P5 STG.E.U16 desc[UR10][R52.64], R54 ;  /* 0x0000003634005986 */ /* 0x0001e2000c10150a */
[----:B-1----:R-:W-:Y:S02]  /*9410*/  LEA R6, P5, R7, R56, 0x1 ;  /* 0x0000003807067211 */ /* 0x002fe400078a08ff */
[--C-:B------:R-:W-:Y:S02]  /*9420*/  LOP3.LUT R198, R3, 0x30, R201.reuse, 0xfe, !PT ;  /* 0x0000003003c67812 */ /* 0x100fe400078efec9 */
[----:B------:R-:W-:Y:S02]  /*9430*/  LEA.HI.X.SX32 R7, R7, R58, 0x1, P5 ;  /* 0x0000003a07077211 */ /* 0x000fe400028f0eff */
[----:B------:R-:W-:Y:S01]  /*9440*/  LOP3.LUT R199, R3, 0x2c, R201, 0xfe, !PT ;  /* 0x0000002c03c77812 */ /* 0x000fe200078efec9 */
[----:B---3--:R-:W-:Y:S01]  /*9450*/  IMAD R49, R57, 0x4, R5 ;  /* 0x0000000439317824 */ /* 0x008fe200078e0205 */
[----:B------:R-:W-:Y:S01]  /*9460*/  ISETP.LT.AND P3, PT, R200, UR4, !P0 ;  /* 0x00000004c8007c0c */ /* 0x000fe2000c761270 */
[----:B------:R-:W-:Y:S01]  /*9470*/  ULDC UR4, c[0x0][0x22c] ;  /* 0x00008b0000047ab9 */ /* 0x000fe20000000800 */
[----:B------:R-:W-:-:S02]  /*9480*/  LEA R4, P5, R5, R56, 0x1 ;  /* 0x0000003805047211 */ /* 0x000fc400078a08ff */
[----:B------:R-:W-:Y:S02]  /*9490*/  LOP3.LUT R197, R3, 0x34, R201, 0xfe, !PT ;  /* 0x0000003403c57812 */ /* 0x000fe400078efec9 */
[----:B------:R-:W-:Y:S01]  /*94a0*/  ISETP.LT.AND P4, PT, R198, UR4, !P0 ;  /* 0x00000004c6007c0c */ /* 0x000fe2000c781270 */
[----:B------:R-:W-:Y:S01]  /*94b0*/  ULDC UR4, c[0x0][0x22c] ;  /* 0x00008b0000047ab9 */ /* 0x000fe20000000800 */
[----:B------:R-:W-:Y:S01]  /*94c0*/  ISETP.LT.AND P2, PT, R199, UR5, !P0 ;  /* 0x00000005c7007c0c */ /* 0x000fe2000c741270 */
[----:B0-----:R-:W-:Y:S01]  /*94d0*/  IMAD R53, R57, 0x4, R49 ;  /* 0x0000000439357824 */ /* 0x001fe200078e0231 */
[----:B------:R-:W-:Y:S01]  /*94e0*/  LEA.HI.X.SX32 R5, R5, R58, 0x1, P5 ;  /* 0x0000003a05057211 */ /* 0x000fe200028f0eff */
[----:B------:R-:W-:Y:S01]  /*94f0*/  ULDC UR5, c[0x0][0x22c] ;  /* 0x00008b0000057ab9 */ /* 0x000fe20000000800 */
[----:B------:R-:W-:Y:S02]  /*9500*/  LEA R48, P5, R49, R56, 0x1 ;  /* 0x0000003831307211 */ /* 0x000fe400078a08ff */
[----:B------:R-:W-:Y:S01]  /*9510*/  ISETP.LT.AND P6, PT, R197, UR4, !P0 ;  /* 0x00000004c5007c0c */ /* 0x000fe2000c7c1270 */
[----:B------:R-:W-:Y:S01]  /*9520*/  IMAD R59, R57, 0x4, R53 ;  /* 0x00000004393b7824 */ /* 0x000fe200078e0235 */
[----:B------:R-:W-:Y:S01]  /*9530*/  LEA.HI.X.SX32 R49, R49, R58, 0x1, P5 ;  /* 0x0000003a31317211 */ /* 0x000fe200028f0eff */
[----:B------:R-:W-:Y:S01]  /*9540*/  ULDC UR4, c[0x0][0x22c] ;  /* 0x00008b0000047ab9 */ /* 0x000fe20000000800 */
[----:B------:R-:W-:-:S02]  /*9550*/  PRMT R60, R50, 0x7632, R60 ;  /* 0x00007632323c7816 */ /* 0x000fc4000000003c */
[----:B------:R-:W-:Y:S02]  /*9560*/  LEA R52, P5, R53, R56, 0x1 ;  /* 0x0000003835347211 */ /* 0x000fe400078a08ff */
[----:B------:R-:W-:Y:S02]  /*9570*/  LOP3.LUT R196, R3, 0x38, R201, 0xfe, !PT ;  /* 0x0000003803c47812 */ /* 0x000fe400078efec9 */
[----:B------:R-:W-:Y:S01]  /*9580*/  PRMT R50, R54, 0x7632, R50 ;  /* 0x0000763236327816 */ /* 0x000fe20000000032 */
[----:B------:R0:W-:Y:S01]  /*9590*/  @P3 STG.E.U16 desc[UR10][R6.64], R60 ;  /* 0x0000003c06003986 */ /* 0x0001e2000c10150a */
[----:B------:R-:W-:Y:S01]  /*95a0*/  LEA.HI.X.SX32 R53, R53, R58, 0x1, P5 ;  /* 0x0000003a35357211 */ /* 0x000fe200028f0eff */
[----:B------:R-:W-:Y:S01]  /*95b0*/  IMAD R61, R57, 0x4, R59 ;  /* 0x00000004393d7824 */ /* 0x000fe200078e023b */
[----:B------:R-:W-:Y:S01]  /*95c0*/  LOP3.LUT R195, R3, 0x3c, R201, 0xfe, !PT ;  /* 0x0000003c03c37812 */ /* 0x000fe200078efec9 */
[----:B------:R1:W-:Y:S01]  /*95d0*/  @P2 STG.E.U16 desc[UR10][R4.64], R50 ;  /* 0x0000003204002986 */ /* 0x0003e2000c10150a */
[----:B------:R-:W-:Y:S01]  /*95e0*/  ISETP.LT.AND P3, PT, R196, UR4, !P0 ;  /* 0x00000004c4007c0c */ /* 0x000fe2000c761270 */
[----:B------:R-:W-:-:S02]  /*95f0*/  ULDC UR4, c[0x0][0x22c] ;  /* 0x00008b0000047ab9 */ /* 0x000fc40000000800 */
[----:B------:R3:W-:Y:S01]  /*9600*/  @P4 STG.E.U16 desc[UR10][R48.64], R51 ;  /* 0x0000003330004986 */ /* 0x0007e2000c10150a */
[----:B------:R-:W-:Y:S01]  /*9610*/  ISETP.LT.AND P2, PT, R195, UR4, !P0 ;  /* 0x00000004c3007c0c */ /* 0x000fe2000c741270 */
[----:B------:R-:W-:Y:S02]  /*9620*/  ULDC UR4, c[0x0][0x22c] ;  /* 0x00008b0000047ab9 */ /* 0x000fe40000000800 */
[----:B------:R2:W-:Y:S01]  /*9630*/  @P6 STG.E.U16 desc[UR10][R52.64], R55 ;  /* 0x0000003734006986 */ /* 0x0005e2000c10150a */
[-C--:B0-----:R-:W-:Y:S02]  /*9640*/  LEA R6, P6, R61, R56.reuse, 0x1 ;  /* 0x000000383d067211 */ /* 0x081fe400078c08ff */
[----:B------:R-:W-:Y:S02]  /*9650*/  LOP3.LUT R194, R3, 0x40, R201, 0xfe, !PT ;  /* 0x0000004003c27812 */ /* 0x000fe400078efec9 */
[----:B-1----:R-:W-:Y:S02]  /*9660*/  LEA R4, P5, R59, R56, 0x1 ;  /* 0x000000383b047211 */ /* 0x002fe400078a08ff */
[----:B------:R-:W-:Y:S01]  /*9670*/  LEA.HI.X.SX32 R7, R61, R58, 0x1, P6 ;  /* 0x0000003a3d077211 */ /* 0x000fe200030f0eff */
[----:B------:R-:W-:Y:S01]  /*9680*/  IMAD R61, R57, 0x4, R61 ;  /* 0x00000004393d7824 */ /* 0x000fe200078e023d */
[----:B------:R-:W-:-:S02]  /*9690*/  LOP3.LUT R193, R3, 0x44, R201, 0xfe, !PT ;  /* 0x0000004403c17812 */ /* 0x000fc400078efec9 */
[----:B------:R-:W-:Y:S02]  /*96a0*/  LEA.HI.X.SX32 R5, R59, R58, 0x1, P5 ;  /* 0x0000003a3b057211 */ /* 0x000fe400028f0eff */
[----:B---3--:R-:W-:Y:S02]  /*96b0*/  PRMT R49, R51, 0x7632, R49 ;  /* 0x0000763233317816 */ /* 0x008fe40000000031 */
[----:B------:R-:W-:Y:S01]  /*96c0*/  ISETP.LT.AND P4, PT, R194, UR4, !P0 ;  /* 0x00000004c2007c0c */ /* 0x000fe2000c781270 */
[----:B------:R-:W-:Y:S01]  /*96d0*/  ULDC UR4, c[0x0][0x22c] ;  /* 0x00008b0000047ab9 */ /* 0x000fe20000000800 */
[----:B------:R-:W-:Y:S01]  /*96e0*/  PRMT R51, R55, 0x7632, R51 ;  /* 0x0000763237337816 */ /* 0x000fe20000000033 */
[----:B--2---:R-:W-:Y:S01]  /*96f0*/  IMAD R53, R57, 0x4, R61 ;  /* 0x0000000439357824 */ /* 0x004fe200078e023d */
[----:B------:R-:W-:Y:S01]  /*9700*/  ISETP.LT.AND P5, PT, R193, UR4, !P0 ;  /* 0x00000004c1007c0c */ /* 0x000fe2000c7a1270 */
[----:B------:R0:W-:Y:S01]  /*9710*/  @P3 STG.E.U16 desc[UR10][R4.64], R49 ;  /* 0x0000003104003986 */ /* 0x0001e2000c10150a */
[----:B------:R-:W-:Y:S01]  /*9720*/  LOP3.LUT R190, R3, 0x48, R201, 0xfe, !PT ;  /* 0x0000004803be7812 */ /* 0x000fe200078efec9 */
[----:B------:R-:W-:-:S02]  /*9730*/  ULDC UR4, c[0x0][0x22c] ;  /* 0x00008b0000047ab9 */ /* 0x000fc40000000800 */
[----:B------:R1:W-:Y:S01]  /*9740*/  @P2 STG.E.U16 desc[UR10][R6.64], R51 ;  /* 0x0000003306002986 */ /* 0x0003e2000c10150a */
[-C--:B------:R-:W-:Y:S02]  /*9750*/  LEA R48, P2, R61, R56.reuse, 0x1 ;  /* 0x000000383d307211 */ /* 0x080fe400078408ff */
[----:B------:R-:W-:Y:S02]  /*9760*/  LEA R50, P6, R53, R56, 0x1 ;  /* 0x0000003835327211 */ /* 0x000fe400078c08ff */
[-C--:B0-----:R-:W-:Y:S02]  /*9770*/  LEA.HI.X.SX32 R49, R61, R58.reuse, 0x1, P2 ;  /* 0x0000003a3d317211 */ /* 0x081fe400010f0eff */
[----:B-1----:R-:W-:Y:S01]  /*9780*/  LEA.HI.X.SX32 R51, R53, R58, 0x1, P6 ;  /* 0x0000003a35337211 */ /* 0x002fe200030f0eff */
[C---:B------:R-:W-:Y:S02]  /*9790*/  IMAD R53, R57.reuse, 0x4, R53 ;  /* 0x0000000439357824 */ /* 0x040fe400078e0235 */
[----:B------:R0:W-:Y:S02]  /*97a0*/  @P4 STG.E.U16 desc[UR10][R48.64], R44 ;  /* 0x0000002c30004986 */ /* 0x0001e4000c10150a */
[----:B------:R-:W-:-:S02]  /*97b0*/  IMAD R5, R57, 0x4, R53 ;  /* 0x0000000439057824 */ /* 0x000fc400078e0235 */
[----:B----4-:R1:W-:Y:S01]  /*97c0*/  @P5 STG.E.U16 desc[UR10][R50.64], R40 ;  /* 0x0000002832005986 */ /* 0x0103e2000c10150a */
[----:B------:R-:W-:Y:S02]  /*97d0*/  LEA R52, P5, R53, R56, 0x1 ;  /* 0x0000003835347211 */ /* 0x000fe400078a08ff */
[----:B------:R-:W-:Y:S01]  /*97e0*/  LOP3.LUT R191, R3, 0x50, R201, 0xfe, !PT ;  /* 0x0000005003bf7812 */ /* 0x000fe200078efec9 */
[----:B------:R-:W-:Y:S01]  /*97f0*/  IMAD R7, R57, 0x4, R5 ;  /* 0x0000000439077824 */ /* 0x000fe200078e0205 */
[----:B------:R-:W-:Y:S02]  /*9800*/  LEA.HI.X.SX32 R53, R53, R58, 0x1, P5 ;  /* 0x0000003a35357211 */ /* 0x000fe400028f0eff */
[----:B------:R-:W-:Y:S02]  /*9810*/  LOP3.LUT R192, R3, 0x4c, R201, 0xfe, !PT ;  /* 0x0000004c03c07812 */ /* 0x000fe400078efec9 */
        /* <DEDUP_REMOVED lines=11> */
[----:B------:R-:W-:-:S02]  /*98d0*/  ISETP.LT.AND P6, PT, R189, UR4, !P0 ;  /* 0x00000004bd007c0c */ /* 0x000fc4000c7c1270 */
[----:B------:R-:W-:Y:S01]  /*98e0*/  PRMT R54, R44, 0x7632, R54 ;  /* 0x000076322c367816 */ /* 0x000fe20000000036 */
[----:B-1----:R-:W-:Y:S01]  /*98f0*/  IMAD R51, R57, 0x4, R49 ;  /* 0x0000000439337824 */ /* 0x002fe200078e0231 */
[----:B------:R-:W-:Y:S01]  /*9900*/  LEA.HI.X.SX32 R7, R7, R58, 0x1, P5 ;  /* 0x0000003a07077211 */ /* 0x000fe200028f0eff */
[----:B------:R-:W-:Y:S01]  /*9910*/  ULDC UR4, c[0x0][0x22c] ;  /* 0x00008b0000047ab9 */ /* 0x000fe20000000800 */
[----:B------:R-:W-:Y:S02]  /*9920*/  LEA R48, P5, R49, R56, 0x1 ;  /* 0x0000003831307211 */ /* 0x000fe400078a08ff */
[----:B------:R-:W-:Y:S02]  /*9930*/  LOP3.LUT R188, R3, 0x58, R201, 0xfe, !PT ;  /* 0x0000005803bc7812 */ /* 0x000fe400078efec9 */
[----:B------:R-:W-:Y:S01]  /*9940*/  PRMT R44, R40, 0x7632, R44 ;  /* 0x00007632282c7816 */ /* 0x000fe2000000002c */
[----:B------:R0:W-:Y:S01]  /*9950*/  @P3 STG.E.U16 desc[UR10][R52.64], R54 ;  /* 0x0000003634003986 */ /* 0x0001e2000c10150a */
[----:B------:R-:W-:-:S02]  /*9960*/  LEA.HI.X.SX32 R49, R49, R58, 0x1, P5 ;  /* 0x0000003a31317211 */ /* 0x000fc400028f0eff */
[----:B------:R-:W-:Y:S01]  /*9970*/  LOP3.LUT R187, R3, 0x5c, R201, 0xfe, !PT ;  /* 0x0000005c03bb7812 */ /* 0x000fe200078efec9 */
[----:B------:R1:W-:Y:S01]  /*9980*/  @P2 STG.E.U16 desc[UR10][R4.64], R44 ;  /* 0x0000002c04002986 */ /* 0x0003e2000c10150a */
[----:B------:R-:W-:Y:S01]  /*9990*/  ISETP.LT.AND P3, PT, R188, UR4, !P0 ;  /* 0x00000004bc007c0c */ /* 0x000fe2000c761270 */
[----:B------:R-:W-:Y:S02]  /*99a0*/  ULDC UR4, c[0x0][0x22c] ;  /* 0x00008b0000047ab9 */ /* 0x000fe40000000800 */
[----:B------:R2:W-:Y:S01]  /*99b0*/  @P4 STG.E.U16 desc[UR10][R6.64], R45 ;  /* 0x0000002d06004986 */ /* 0x0005e2000c10150a */
[----:B0-----:R-:W-:Y:S01]  /*99c0*/  IMAD R53, R57, 0x4, R51 ;  /* 0x0000000439357824 */ /* 0x001fe200078e0233 */
[----:B------:R-:W-:Y:S02]  /*99d0*/  ISETP.LT.AND P2, PT, R187, UR4, !P0 ;  /* 0x00000004bb007c0c */ /* 0x000fe4000c741270 */
[----:B------:R0:W-:Y:S01]  /*99e0*/  @P6 STG.E.U16 desc[UR10][R48.64], R41 ;  /* 0x0000002930006986 */ /* 0x0001e2000c10150a */
[----:B------:R-:W-:Y:S01]  /*99f0*/  LOP3.LUT R186, R3, 0x60, R201, 0xfe, !PT ;  /* 0x0000006003ba7812 */ /* 0x000fe200078efec9 */
[----:B------:R-:W-:Y:S01]  /*9a00*/  ULDC UR4, c[0x0][0x22c] ;  /* 0x00008b0000047ab9 */ /* 0x000fe20000000800 */
[----:B-1----:R-:W-:-:S02]  /*9a10*/  LEA R4, P5, R51, R56, 0x1 ;  /* 0x0000003833047211 */ /* 0x002fc400078a08ff */
[----:B------:R-:W-:Y:S02]  /*9a20*/  LEA R50, P6, R53, R56, 0x1 ;  /* 0x0000003835327211 */ /* 0x000fe400078c08ff */
[-C--:B------:R-:W-:Y:S02]  /*9a30*/  LEA.HI.X.SX32 R5, R51, R58.reuse, 0x1, P5 ;  /* 0x0000003a33057211 */ /* 0x080fe400028f0eff */
[----:B------:R-:W-:Y:S01]  /*9a40*/  LEA.HI.X.SX32 R51, R53, R58, 0x1, P6 ;  /* 0x0000003a35337211 */ /* 0x000fe200030f0eff */
[----:B------:R-:W-:Y:S01]  /*9a50*/  IMAD R53, R57, 0x4, R53 ;  /* 0x0000000439357824 */ /* 0x000fe200078e0235 */
[----:B------:R-:W-:Y:S02]  /*9a60*/  LOP3.LUT R185, R3, 0x64, R201, 0xfe, !PT ;  /* 0x0000006403b97812 */ /* 0x000fe400078efec9 */
[----:B--2---:R-:W-:Y:S02]  /*9a70*/  PRMT R7, R45, 0x7632, R7 ;  /* 0x000076322d077816 */ /* 0x004fe40000000007 */
[----:B------:R-:W-:Y:S01]  /*9a80*/  ISETP.LT.AND P4, PT, R186, UR4, !P0 ;  /* 0x00000004ba007c0c */ /* 0x000fe2000c781270 */
[----:B------:R-:W-:Y:S01]  /*9a90*/  ULDC UR4, c[0x0][0x22c] ;  /* 0x00008b0000047ab9 */ /* 0x000fe20000000800 */
[----:B------:R-:W-:Y:S01]  /*9aa0*/  PRMT R44, R41, 0x7632, R44 ;  /* 0x00007632292c7816 */ /* 0x000fe2000000002c */
[----:B------:R-:W-:Y:S01]  /*9ab0*/  IMAD R45, R57, 0x4, R53 ;  /* 0x00000004392d7824 */ /* 0x000fe200078e0235 */
[----:B------:R-:W-:Y:S01]  /*9ac0*/  ISETP.LT.AND P5, PT, R185, UR4, !P0 ;  /* 0x00000004b9007c0c */ /* 0x000fe2000c7a1270 */
[----:B------:R1:W-:Y:S01]  /*9ad0*/  @P3 STG.E.U16 desc[UR10][R4.64], R7 ;  /* 0x0000000704003986 */ /* 0x0003e2000c10150a */
[----:B------:R-:W-:Y:S01]  /*9ae0*/  LOP3.LUT R182, R3, 0x68, R201, 0xfe, !PT ;  /* 0x0000006803b67812 */ /* 0x000fe200078efec9 */
[----:B------:R-:W-:-:S02]  /*9af0*/  ULDC UR4, c[0x0][0x22c] ;  /* 0x00008b0000047ab9 */ /* 0x000fc40000000800 */
[----:B------:R-:W-:Y:S01]  /*9b00*/  @P2 STG.E.U16 desc[UR10][R50.64], R44 ;  /* 0x0000002c32002986 */ /* 0x000fe2000c10150a */
[-C--:B------:R-:W-:Y:S02]  /*9b10*/  LEA R6, P2, R53, R56.reuse, 0x1 ;  /* 0x0000003835067211 */ /* 0x080fe400078408ff */
[----:B------:R-:W-:-:S04]  /*9b20*/  LEA R40, P6, R45, R56, 0x1 ;  /* 0x000000382d287211 */ /* 0x000fc800078c08ff */
[-C--:B0-----:R-:W-:Y:S02]  /*9b30*/  LEA.HI.X.SX32 R41, R45, R58.reuse, 0x1, P6 ;  /* 0x0000003a2d297211 */ /* 0x081fe400030f0eff */
[----:B-1----:R-:W-:Y:S01]  /*9b40*/  LEA.HI.X.SX32 R7, R53, R58, 0x1, P2 ;  /* 0x0000003a35077211 */ /* 0x002fe200010f0eff */
[----:B------:R-:W-:-:S04]  /*9b50*/  IMAD R45, R57, 0x4, R45 ;  /* 0x00000004392d7824 */ /* 0x000fc800078e022d */
[----:B------:R0:W-:Y:S01]  /*9b60*/  @P4 STG.E.U16 desc[UR10][R6.64], R46 ;  /* 0x0000002e06004986 */ /* 0x0001e2000c10150a */
[----:B------:R-:W-:-:S03]  /*9b70*/  IMAD R49, R57, 0x4, R45 ;  /* 0x0000000439317824 */ /* 0x000fc600078e022d */
[----:B------:R1:W-:Y:S01]  /*9b80*/  @P5 STG.E.U16 desc[UR10][R40.64], R42 ;  /* 0x0000002a28005986 */ /* 0x0003e2000c10150a */
[----:B------:R-:W-:Y:S02]  /*9b90*/  LEA R4, P5, R45, R56, 0x1 ;  /* 0x000000382d047211 */ /* 0x000fe400078a08ff */
[--C-:B------:R-:W-:Y:S02]  /*9ba0*/  LOP3.LUT R183, R3, 0x70, R201.reuse, 0xfe, !PT ;  /* 0x0000007003b77812 */ /* 0x100fe400078efec9 */
[----:B------:R-:W-:Y:S02]  /*9bb0*/  LEA.HI.X.SX32 R5, R45, R58, 0x1, P5 ;  /* 0x0000003a2d057211 */ /* 0x000fe400028f0eff */
[----:B------:R-:W-:Y:S01]  /*9bc0*/  LOP3.LUT R184, R3, 0x6c, R201, 0xfe, !PT ;  /* 0x0000006c03b87812 */ /* 0x000fe200078efec9 */
[----:B0-----:R-:W-:Y:S01]  /*9bd0*/  IMAD R7, R57, 0x4, R49 ;  /* 0x0000000439077824 */ /* 0x001fe200078e0231 */
[----:B------:R-:W-:Y:S01]  /*9be0*/  ISETP.LT.AND P3, PT, R182, UR4, !P0 ;  /* 0x00000004b6007c0c */ /* 0x000fe2000c761270 */
[----:B------:R-:W-:Y:S01]  /*9bf0*/  ULDC UR4, c[0x0][0x22c] ;  /* 0x00008b0000047ab9 */ /* 0x000fe20000000800 */
[----:B------:R-:W-:-:S02]  /*9c00*/  LEA R44, P5, R49, R56, 0x1 ;  /* 0x00000038312c7211 */ /* 0x000fc400078a08ff */
[----:B------:R-:W-:Y:S02]  /*9c10*/  LOP3.LUT R181, R3, 0x74, R201, 0xfe, !PT ;  /* 0x0000007403b57812 */ /* 0x000fe400078efec9 */
[----:B------:R-:W-:Y:S01]  /*9c20*/  ISETP.LT.AND P4, PT, R183, UR4, !P0 ;  /* 0x00000004b7007c0c */ /* 0x000fe2000c781270 */
[----:B------:R-:W-:Y:S01]  /*9c30*/  ULDC UR4, c[0x0][0x22c] ;  /* 0x00008b0000047ab9 */ /* 0x000fe20000000800 */
[----:B------:R-:W-:Y:S01]  /*9c40*/  ISETP.LT.AND P2, PT, R184, UR5, !P0 ;  /* 0x00000005b8007c0c */ /* 0x000fe2000c741270 */
[----:B-1----:R-:W-:Y:S01]  /*9c50*/  IMAD R41, R57, 0x4, R7 ;  /* 0x0000000439297824 */ /* 0x002fe200078e0207 */
[----:B------:R-:W-:Y:S01]  /*9c60*/  LEA.HI.X.SX32 R45, R49, R58, 0x1, P5 ;  /* 0x0000003a312d7211 */ /* 0x000fe200028f0eff */
[----:B------:R-:W-:Y:S01]  /*9c70*/  ULDC UR5, c[0x0][0x22c] ;  /* 0x00008b0000057ab9 */ /* 0x000fe20000000800 */
[----:B------:R-:W-:Y:S02]  /*9c80*/  LEA R6, P5, R7, R56, 0x1 ;  /* 0x0000003807067211 */ /* 0x000fe400078a08ff */
[----:B------:R-:W-:Y:S01]  /*9c90*/  ISETP.LT.AND P6, PT, R181, UR4, !P0 ;  /* 0x00000004b5007c0c */ /* 0x000fe2000c7c1270 */
[----:B------:R-:W-:Y:S01]  /*9ca0*/  IMAD R49, R57, 0x4, R41 ;  /* 0x0000000439317824 */ /* 0x000fe200078e0229 */
[----:B------:R-:W-:Y:S01]  /*9cb0*/  LEA.HI.X.SX32 R7, R7, R58, 0x1, P5 ;  /* 0x0000003a07077211 */ /* 0x000fe200028f0eff */
[----:B------:R-:W-:Y:S01]  /*9cc0*/  ULDC UR4, c[0x0][0x22c] ;  /* 0x00008b0000047ab9 */ /* 0x000fe20000000800 */
[----:B------:R-:W-:-:S02]  /*9cd0*/  LEA R40, P5, R41, R56, 0x1 ;  /* 0x0000003829287211 */ /* 0x000fc400078a08ff */
[----:B------:R-:W-:Y:S02]  /*9ce0*/  PRMT R48, R46, 0x7632, R48 ;  /* 0x000076322e307816 */ /* 0x000fe40000000030 */
[----:B------:R-:W-:Y:S01]  /*9cf0*/  PRMT R46, R42, 0x7632, R46 ;  /* 0x000076322a2e7816 */ /* 0x000fe2000000002e */
[----:B------:R-:W-:Y:S01]  /*9d00*/  IMAD R51, R57, 0x4, R49 ;  /* 0x0000000439337824 */ /* 0x000fe200078e0231 */
[----:B------:R-:W-:Y:S01]  /*9d10*/  LEA.HI.X.SX32 R41, R41, R58, 0x1, P5 ;  /* 0x0000003a29297211 */ /* 0x000fe200028f0eff */
[----:B------:R-:W-:Y:S01]  /*9d20*/  @P3 STG.E.U16 desc[UR10][R4.64], R48 ;  /* 0x0000003004003986 */ /* 0x000fe2000c10150a */
[----:B------:R-:W-:-:S03]  /*9d30*/  LOP3.LUT R180, R3, 0x78, R201, 0xfe, !PT ;  /* 0x0000007803b47812 */ /* 0x000fc600078efec9 */
[----:B------:R0:W-:Y:S01]  /*9d40*/  @P2 STG.E.U16 desc[UR10][R44.64], R46 ;  /* 0x0000002e2c002986 */ /* 0x0001e2000c10150a */
[----:B------:R-:W-:-:S03]  /*9d50*/  LOP3.LUT R179, R3, 0x7c, R201, 0xfe, !PT ;  /* 0x0000007c03b37812 */ /* 0x000fc600078efec9 */
[----:B------:R-:W-:Y:S01]  /*9d60*/  @P4 STG.E.U16 desc[UR10][R6.64], R47 ;  /* 0x0000002f06004986 */ /* 0x000fe2000c10150a */
[----:B------:R-:W-:Y:S01]  /*9d70*/  ISETP.LT.AND P3, PT, R180, UR4, !P0 ;  /* 0x00000004b4007c0c */ /* 0x000fe2000c761270 */
[----:B------:R-:W-:Y:S02]  /*9d80*/  ULDC UR4, c[0x0][0x22c] ;  /* 0x00008b0000047ab9 */ /* 0x000fe40000000800 */
[----:B------:R1:W-:Y:S01]  /*9d90*/  @P6 STG.E.U16 desc[UR10][R40.64], R43 ;  /* 0x0000002b28006986 */ /* 0x0003e2000c10150a */
[----:B0-----:R-:W-:Y:S02]  /*9da0*/  LEA R44, P6, R51, R56, 0x1 ;  /* 0x00000038332c7211 */ /* 0x001fe400078c08ff */
[----:B------:R-:W-:Y:S01]  /*9db0*/  ISETP.LT.AND P2, PT, R179, UR4, !P0 ;  /* 0x00000004b3007c0c */ /* 0x000fe2000c741270 */
[----:B------:R-:W-:Y:S01]  /*9dc0*/  ULDC UR4, c[0x0][0x22c] ;  /* 0x00008b0000047ab9 */ /* 0x000fe20000000800 */
[----:B------:R-:W-:Y:S01]  /*9dd0*/  LEA.HI.X.SX32 R45, R51, R58, 0x1, P6 ;  /* 0x0000003a332d7211 */ /* 0x000fe200030f0eff */
[----:B------:R-:W-:Y:S01]  /*9de0*/  IMAD R51, R57, 0x4, R51 ;  /* 0x0000000439337824 */ /* 0x000fe200078e0233 */
[----:B------:R-:W-:-:S02]  /*9df0*/  LEA R4, P5, R49, R56, 0x1 ;  /* 0x0000003831047211 */ /* 0x000fc400078a08ff */
[----:B-1----:R-:W-:Y:S01]  /*9e00*/  PRMT R41, R43, 0x7632, R41 ;  /* 0x000076322b297816 */ /* 0x002fe20000000029 */
[----:B------:R-:W-:Y:S01]  /*9e10*/  IMAD R43, R57, 0x4, R51 ;  /* 0x00000004392b7824 */ /* 0x000fe200078e0233 */
[----:B------:R-:W-:Y:S02]  /*9e20*/  LOP3.LUT R178, R3, 0x80, R201, 0xfe, !PT ;  /* 0x0000008003b27812 */ /* 0x000fe400078efec9 */
[----:B------:R-:W-:Y:S02]  /*9e30*/  LEA.HI.X.SX32 R5, R49, R58, 0x1, P5 ;  /* 0x0000003a31057211 */ /* 0x000fe400028f0eff */
[----:B------:R-:W-:Y:S02]  /*9e40*/  PRMT R7, R47, 0x7632, R7 ;  /* 0x000076322f077816 */ /* 0x000fe40000000007 */
[----:B------:R-:W-:Y:S02]  /*9e50*/  LEA R40, P6, R43, R56, 0x1 ;  /* 0x000000382b287211 */ /* 0x000fe400078c08ff */
[----:B------:R-:W-:Y:S01]  /*9e60*/  ISETP.LT.AND P4, PT, R178, UR4, !P0 ;  /* 0x00000004b2007c0c */ /* 0x000fe2000c781270 */
[----:B------:R-:W-:Y:S01]  /*9e70*/  @P3 STG.E.U16 desc[UR10][R4.64], R7 ;  /* 0x0000000704003986 */ /* 0x000fe2000c10150a */
[----:B------:R-:W-:Y:S01]  /*9e80*/  LOP3.LUT R177, R3, 0x84, R201, 0xfe, !PT ;  /* 0x0000008403b17812 */ /* 0x000fe200078efec9 */
[----:B------:R-:W-:-:S02]  /*9e90*/  ULDC UR4, c[0x0][0x22c] ;  /* 0x00008b0000047ab9 */ /* 0x000fc40000000800 */
[----:B------:R0:W-:Y:S01]  /*9ea0*/  @P2 STG.E.U16 desc[UR10][R44.64], R41 ;  /* 0x000000292c002986 */ /* 0x0001e2000c10150a */
[----:B------:R-:W-:Y:S02]  /*9eb0*/  LEA R6, P2, R51, R56, 0x1 ;  /* 0x0000003833067211 */ /* 0x000fe400078408ff */
[----:B------:R-:W-:Y:S01]  /*9ec0*/  ISETP.LT.AND P5, PT, R177, UR4, !P0 ;  /* 0x00000004b1007c0c */ /* 0x000fe2000c7a1270 */
[----:B------:R-:W-:Y:S01]  /*9ed0*/  ULDC UR4, c[0x0][0x22c] ;  /* 0x00008b0000047ab9 */ /* 0x000fe20000000800 */
[----:B------:R-:W-:Y:S02]  /*9ee0*/  LOP3.LUT R174, R3, 0x88, R201, 0xfe, !PT ;  /* 0x0000008803ae7812 */ /* 0x000fe400078efec9 */
[-C--:B0-----:R-:W-:Y:S01]  /*9ef0*/  LEA.HI.X.SX32 R41, R43, R58.reuse, 0x1, P6 ;  /* 0x0000003a2b297211 */ /* 0x081fe200030f0eff */
[----:B------:R-:W-:Y:S01]  /*9f00*/  IMAD R43, R57, 0x4, R43 ;  /* 0x00000004392b7824 */ /* 0x000fe200078e022b */
[----:B------:R-:W-:-:S03]  /*9f10*/  LEA.HI.X.SX32 R7, R51, R58, 0x1, P2 ;  /* 0x0000003a33077211 */ /* 0x000fc600010f0eff */
[----:B------:R-:W-:Y:S01]  /*9f20*/  IMAD R45, R57, 0x4, R43 ;  /* 0x00000004392d7824 */ /* 0x000fe200078e022b */
[----:B------:R-:W-:Y:S02]  /*9f30*/  LEA R4, P6, R43, R56, 0x1 ;  /* 0x000000382b047211 */ /* 0x000fe400078c08ff */
[----:B------:R-:W-:Y:S01]  /*9f40*/  LOP3.LUT R176, R3, 0x8c, R201, 0xfe, !PT ;  /* 0x0000008c03b07812 */ /* 0x000fe200078efec9 */
[----:B-----5:R0:W-:Y:S01]  /*9f50*/  @P4 STG.E.U16 desc[UR10][R6.64], R32 ;  /* 0x0000002006004986 */ /* 0x0201e2000c10150a */
[----:B------:R-:W-:Y:S02]  /*9f60*/  LEA.HI.X.SX32 R5, R43, R58, 0x1, P6 ;  /* 0x0000003a2b057211 */ /* 0x000fe400030f0eff */
[----:B------:R-:W-:Y:S01]  /*9f70*/  ISETP.LT.AND P3, PT, R174, UR4, !P0 ;  /* 0x00000004ae007c0c */ /* 0x000fe2000c761270 */
[----:B------:R-:W-:Y:S01]  /*9f80*/  ULDC UR4, c[0x0][0x22c] ;  /* 0x00008b0000047ab9 */ /* 0x000fe20000000800 */
[----:B------:R-:W-:Y:S02]  /*9f90*/  LEA R42, P6, R45, R56, 0x1 ;  /* 0x000000382d2a7211 */ /* 0x000fe400078c08ff */
[----:B------:R-:W-:-:S02]  /*9fa0*/  ISETP.LT.AND P2, PT, R176, UR5, !P0 ;  /* 0x00000005b0007c0c */ /* 0x000fc4000c741270 */
[----:B------:R-:W-:Y:S01]  /*9fb0*/  LOP3.LUT R175, R3, 0x90, R201, 0xfe, !PT ;  /* 0x0000009003af7812 */ /* 0x000fe200078efec9 */
[----:B0-----:R-:W-:Y:S01]  /*9fc0*/  IMAD R7, R57, 0x4, R45 ;  /* 0x0000000439077824 */ /* 0x001fe200078e022d */
[----:B------:R0:W-:Y:S01]  /*9fd0*/  @P5 STG.E.U16 desc[UR10][R40.64], R36 ;  /* 0x0000002428005986 */ /* 0x0001e2000c10150a */
[----:B------:R-:W-:Y:S01]  /*9fe0*/  LEA.HI.X.SX32 R43, R45, R58, 0x1, P6 ;  /* 0x0000003a2d2b7211 */ /* 0x000fe200030f0eff */
[----:B------:R-:W-:Y:S01]  /*9ff0*/  ULDC UR5, c[0x0][0x22c] ;  /* 0x00008b0000057ab9 */ /* 0x000fe20000000800 */
[----:B------:R-:W-:Y:S01]  /*a000*/  ISETP.LT.AND P4, PT, R175, UR4, !P0 ;  /* 0x00000004af007c0c */ /* 0x000fe2000c781270 */
[----:B------:R-:W-:Y:S01]  /*a010*/  ULDC UR4, c[0x0][0x22c] ;  /* 0x00008b0000047ab9 */ /* 0x000fe20000000800 */
[----:B------:R-:W-:Y:S02]  /*a020*/  LEA R6, P6, R7, R56, 0x1 ;  /* 0x0000003807067211 */ /* 0x000fe400078c08ff */
[----:B------:R-:W-:Y:S02]  /*a030*/  LOP3.LUT R173, R3, 0x94, R201, 0xfe, !PT ;  /* 0x0000009403ad7812 */ /* 0x000fe400078efec9 */
[----:B------:R-:W-:Y:S01]  /*a040*/  PRMT R44, R32, 0x7632, R44 ;  /* 0x00007632202c7816 */ /* 0x000fe2000000002c */
[----:B0-----:R-:W-:Y:S01]  /*a050*/  IMAD R41, R57, 0x4, R7 ;  /* 0x0000000439297824 */ /* 0x001fe200078e0207 */
[----:B------:R-:W-:-:S02]  /*a060*/  PRMT R32, R36, 0x7632, R32 ;  /* 0x0000763224207816 */ /* 0x000fc40000000020 */
[----:B------:R-:W-:Y:S01]  /*a070*/  LEA.HI.X.SX32 R7, R7, R58, 0x1, P6 ;  /* 0x0000003a07077211 */ /* 0x000fe200030f0eff */
[----:B------:R-:W-:Y:S01]  /*a080*/  IMAD R45, R57, 0x4, R41 ;  /* 0x00000004392d7824 */ /* 0x000fe200078e0229 */
[--C-:B------:R-:W-:Y:S02]  /*a090*/  LOP3.LUT R172, R3, 0x98, R201.reuse, 0xfe, !PT ;  /* 0x0000009803ac7812 */ /* 0x100fe400078efec9 */
[----:B------:R-:W-:Y:S02]  /*a0a0*/  LEA R40, P6, R41, R56, 0x1 ;  /* 0x0000003829287211 */ /* 0x000fe400078c08ff */
[----:B------:R-:W-:Y:S01]  /*a0b0*/  ISETP.LT.AND P5, PT, R173, UR4, !P0 ;  /* 0x00000004ad007c0c */ /* 0x000fe2000c7a1270 */
[----:B------:R-:W-:Y:S01]  /*a0c0*/  ULDC UR4, c[0x0][0x22c] ;  /* 0x00008b0000047ab9 */ /* 0x000fe20000000800 */
[----:B------:R0:W-:Y:S01]  /*a0d0*/  @P3 STG.E.U16 desc[UR10][R4.64], R44 ;  /* 0x0000002c04003986 */ /* 0x0001e2000c10150a */
[----:B------:R-:W-:Y:S01]  /*a0e0*/  ISETP.LT.AND P3, PT, R172, UR4, !P0 ;  /* 0x00000004ac007c0c */ /* 0x000fe2000c761270 */
[----:B------:R-:W-:Y:S01]  /*a0f0*/  ULDC UR4, c[0x0][0x22c] ;  /* 0x00008b0000047ab9 */ /* 0x000fe20000000800 */
[----:B------:R-:W-:Y:S01]  /*a100*/  LEA.HI.X.SX32 R41, R41, R58, 0x1, P6 ;  /* 0x0000003a29297211 */ /* 0x000fe200030f0eff */
[----:B------:R1:W-:Y:S01]  /*a110*/  @P2 STG.E.U16 desc[UR10][R42.64], R32 ;  /* 0x000000202a002986 */ /* 0x0003e2000c10150a */
[----:B------:R-:W-:-:S03]  /*a120*/  LOP3.LUT R171, R3, 0x9c, R201, 0xfe, !PT ;  /* 0x0000009c03ab7812 */ /* 0x000fc600078efec9 */
[----:B------:R2:W-:Y:S01]  /*a130*/  @P4 STG.E.U16 desc[UR10][R6.64], R33 ;  /* 0x0000002106004986 */ /* 0x0005e2000c10150a */
[----:B0-----:R-:W-:Y:S01]  /*a140*/  LEA R4, P6, R45, R56, 0x1 ;  /* 0x000000382d047211 */ /* 0x001fe200078c08ff */
[----:B-1----:R-:W-:-:S03]  /*a150*/  IMAD R43, R57, 0x4, R45 ;  /* 0x00000004392b7824 */ /* 0x002fc600078e022d */
[----:B------:R-:W-:Y:S02]  /*a160*/  LEA.HI.X.SX32 R5, R45, R58, 0x1, P6 ;  /* 0x0000003a2d057211 */ /* 0x000fe400030f0eff */
[----:B------:R-:W-:Y:S01]  /*a170*/  ISETP.LT.AND P2, PT, R171, UR4, !P0 ;  /* 0x00000004ab007c0c */ /* 0x000fe2000c741270 */
[----:B--2---:R-:W-:Y:S01]  /*a180*/  IMAD R7, R57, 0x4, R43 ;  /* 0x0000000439077824 */ /* 0x004fe200078e022b */
[----:B------:R-:W-:Y:S01]  /*a190*/  LEA R42, P6, R43, R56, 0x1 ;  /* 0x000000382b2a7211 */ /* 0x000fe200078c08ff */
[----:B------:R-:W-:Y:S01]  /*a1a0*/  ULDC UR4, c[0x0][0x22c] ;  /* 0x00008b0000047ab9 */ /* 0x000fe20000000800 */
[----:B------:R-:W-:Y:S02]  /*a1b0*/  LOP3.LUT R170, R3, 0xa0, R201, 0xfe, !PT ;  /* 0x000000a003aa7812 */ /* 0x000fe400078efec9 */
[----:B------:R-:W-:Y:S01]  /*a1c0*/  PRMT R32, R33, 0x7632, R32 ;  /* 0x0000763221207816 */ /* 0x000fe20000000020 */
[----:B------:R-:W-:Y:S01]  /*a1d0*/  IMAD R33, R57, 0x4, R7 ;  /* 0x0000000439217824 */ /* 0x000fe200078e0207 */
[----:B------:R-:W-:Y:S01]  /*a1e0*/  LEA.HI.X.SX32 R43, R43, R58, 0x1, P6 ;  /* 0x0000003a2b2b7211 */ /* 0x000fe200030f0eff */
[----:B------:R-:W-:Y:S01]  /*a1f0*/  @P5 STG.E.U16 desc[UR10][R40.64], R37 ;  /* 0x0000002528005986 */ /* 0x000fe2000c10150a */
[----:B------:R-:W-:-:S02]  /*a200*/  LOP3.LUT R169, R3, 0xa4, R201, 0xfe, !PT ;  /* 0x000000a403a97812 */ /* 0x000fc400078efec9 */
[----:B------:R-:W-:Y:S01]  /*a210*/  LEA R6, P6, R7, R56, 0x1 ;  /* 0x0000003807067211 */ /* 0x000fe200078c08ff */
[----:B------:R0:W-:Y:S01]  /*a220*/  @P3 STG.E.U16 desc[UR10][R4.64], R32 ;  /* 0x0000002004003986 */ /* 0x0001e2000c10150a */
[----:B------:R-:W-:Y:S01]  /*a230*/  ISETP.LT.AND P4, PT, R170, UR4, !P0 ;  /* 0x00000004aa007c0c */ /* 0x000fe2000c781270 */
[----:B------:R-:W-:Y:S01]  /*a240*/  ULDC UR4, c[0x0][0x22c] ;  /* 0x00008b0000047ab9 */ /* 0x000fe20000000800 */
[----:B------:R-:W-:Y:S02]  /*a250*/  LOP3.LUT R168, R3, 0xa8, R201, 0xfe, !PT ;  /* 0x000000a803a87812 */ /* 0x000fe400078efec9 */
[----:B------:R-:W-:Y:S01]  /*a260*/  ISETP.LT.AND P5, PT, R169, UR4, !P0 ;  /* 0x00000004a9007c0c */ /* 0x000fe2000c7a1270 */
[----:B------:R-:W-:Y:S01]  /*a270*/  ULDC UR4, c[0x0][0x22c] ;  /* 0x00008b0000047ab9 */ /* 0x000fe20000000800 */
[----:B------:R-:W-:Y:S02]  /*a280*/  LEA.HI.X.SX32 R7, R7, R58, 0x1, P6 ;  /* 0x0000003a07077211 */ /* 0x000fe400030f0eff */
[----:B0-----:R-:W-:Y:S01]  /*a290*/  PRMT R5, R37, 0x7632, R5 ;  /* 0x0000763225057816 */ /* 0x001fe20000000005 */
[----:B------:R-:W-:Y:S01]  /*a2a0*/  IMAD R37, R57, 0x4, R33 ;  /* 0x0000000439257824 */ /* 0x000fe200078e0221 */
[----:B------:R-:W-:-:S02]  /*a2b0*/  LEA R4, P6, R33, R56, 0x1 ;  /* 0x0000003821047211 */ /* 0x000fc400078c08ff */
[----:B------:R-:W-:Y:S01]  /*a2c0*/  ISETP.LT.AND P3, PT, R168, UR4, !P0 ;  /* 0x00000004a8007c0c */ /* 0x000fe2000c761270 */
[----:B------:R0:W-:Y:S01]  /*a2d0*/  @P2 STG.E.U16 desc[UR10][R42.64], R5 ;  /* 0x000000052a002986 */ /* 0x0001e2000c10150a */
[----:B------:R-:W-:Y:S01]  /*a2e0*/  LOP3.LUT R165, R3, 0xac, R201, 0xfe, !PT ;  /* 0x000000ac03a57812 */ /* 0x000fe200078efec9 */
[----:B------:R-:W-:Y:S01]  /*a2f0*/  ULDC UR4, c[0x0][0x22c] ;  /* 0x00008b0000047ab9 */ /* 0x000fe20000000800 */
[----:B------:R-:W-:Y:S02]  /*a300*/  IMAD R41, R57, 0x4, R37 ;  /* 0x0000000439297824 */ /* 0x000fe400078e0225 */
[----:B------:R-:W-:Y:S02]  /*a310*/  ISETP.LT.AND P2, PT, R165, UR4, !P0 ;  /* 0x00000004a5007c0c */ /* 0x000fe4000c741270 */
[----:B0-----:R-:W-:Y:S01]  /*a320*/  LEA.HI.X.SX32 R5, R33, R58, 0x1, P6 ;  /* 0x0000003a21057211 */ /* 0x001fe200030f0eff */
[----:B------:R-:W-:Y:S01]  /*a330*/  @P4 STG.E.U16 desc[UR10][R6.64], R34 ;  /* 0x0000002206004986 */ /* 0x000fe2000c10150a */
[----:B------:R-:W-:Y:S01]  /*a340*/  LEA R32, P6, R37, R56, 0x1 ;  /* 0x0000003825207211 */ /* 0x000fe200078c08ff */
[----:B------:R-:W-:-:S03]  /*a350*/  ULDC UR4, c[0x0][0x22c] ;  /* 0x00008b0000047ab9 */ /* 0x000fc60000000800 */
[----:B------:R-:W-:Y:S02]  /*a360*/  LEA.HI.X.SX32 R33, R37, R58, 0x1, P6 ;  /* 0x0000003a25217211 */ /* 0x000fe400030f0eff */
[----:B------:R-:W-:Y:S02]  /*a370*/  PRMT R37, R34, 0x7632, R37 ;  /* 0x0000763222257816 */ /* 0x000fe40000000025 */
[----:B------:R-:W-:Y:S01]  /*a380*/  LEA R36, P6, R41, R56, 0x1 ;  /* 0x0000003829247211 */ /* 0x000fe200078c08ff */
[----:B------:R-:W-:Y:S04]  /*a390*/  @P5 STG.E.U16 desc[UR10][R4.64], R38 ;  /* 0x0000002604005986 */ /* 0x000fe8000c10150a */
[----:B------:R0:W-:Y:S01]  /*a3a0*/  @P3 STG.E.U16 desc[UR10][R32.64], R37 ;  /* 0x0000002520003986 */ /* 0x0001e2000c10150a */
[----:B------:R-:W-:-:S02]  /*a3b0*/  LOP3.LUT R167, R3, 0xb0, R201, 0xfe, !PT ;  /* 0x000000b003a77812 */ /* 0x000fc400078efec9 */
[----:B------:R-:W-:Y:S01]  /*a3c0*/  LOP3.LUT R161, R3, 0xb4, R201, 0xfe, !PT ;  /* 0x000000b403a17812 */ /* 0x000fe200078efec9 */
[----:B------:R-:W1:Y:S01]  /*a3d0*/  LDS.128 R4, [R2+UR8] ;  /* 0x0000000802047984 */ /* 0x000e620008000c00 */
[----:B0-----:R-:W-:Y:S01]  /*a3e0*/  LEA.HI.X.SX32 R37, R41, R58, 0x1, P6 ;  /* 0x0000003a29257211 */ /* 0x001fe200030f0eff */
[----:B------:R-:W-:Y:S01]  /*a3f0*/  IMAD R41, R57, 0x4, R41 ;  /* 0x0000000439297824 */ /* 0x000fe200078e0229 */
[----:B------:R-:W-:-:S05]  /*a400*/  PRMT R33, R38, 0x7632, R33 ;  /* 0x0000763226217816 */ /* 0x000fca0000000021 */
[----:B------:R0:W-:Y:S01]  /*a410*/  @P2 STG.E.U16 desc[UR10][R36.64], R33 ;  /* 0x0000002124002986 */ /* 0x0001e2000c10150a */
[----:B------:R-:W-:Y:S01]  /*a420*/  LEA R44, P2, R41, R56, 0x1 ;  /* 0x00000038292c7211 */ /* 0x000fe200078408ff */
[----:B------:R-:W-:Y:S01]  /*a430*/  IMAD R47, R57, 0x4, R41 ;  /* 0x00000004392f7824 */ /* 0x000fe200078e0229 */
[----:B------:R-:W-:Y:S01]  /*a440*/  ISETP.LT.AND P4, PT, R167, UR4, !P0 ;  /* 0x00000004a7007c0c */ /* 0x000fe2000c781270 */
[----:B------:R-:W-:Y:S01]  /*a450*/  ULDC UR4, c[0x0][0x22c] ;  /* 0x00008b0000047ab9 */ /* 0x000fe20000000800 */
[----:B------:R-:W-:Y:S02]  /*a460*/  LEA.HI.X.SX32 R45, R41, R58, 0x1, P2 ;  /* 0x0000003a292d7211 */ /* 0x000fe400010f0eff */
[----:B------:R-:W2:Y:S01]  /*a470*/  LDS.128 R40, [R0+UR8] ;  /* 0x0000000800287984 */ /* 0x000ea20008000c00 */
[----:B------:R-:W-:Y:S01]  /*a480*/  ISETP.LT.AND P5, PT, R161, UR4, !P0 ;  /* 0x00000004a1007c0c */ /* 0x000fe2000c7a1270 */
[----:B------:R-:W-:Y:S01]  /*a490*/  ULDC UR4, c[0x0][0x22c] ;  /* 0x00008b0000047ab9 */ /* 0x000fe20000000800 */
[----:B------:R-:W-:-:S02]  /*a4a0*/  LEA R32, P6, R47, R56, 0x1 ;  /* 0x000000382f207211 */ /* 0x000fc400078c08ff */
[----:B------:R-:W-:Y:S02]  /*a4b0*/  LOP3.LUT R151, R3, 0xb8, R201, 0xfe, !PT ;  /* 0x000000b803977812 */ /* 0x000fe400078efec9 */
[----:B0-----:R-:W-:Y:S01]  /*a4c0*/  LEA.HI.X.SX32 R33, R47, R58, 0x1, P6 ;  /* 0x0000003a2f217211 */ /* 0x001fe200030f0eff */
[----:B------:R-:W-:Y:S01]  /*a4d0*/  IMAD R47, R57, 0x4, R47 ;  /* 0x00000004392f7824 */ /* 0x000fe200078e022f */
[----:B------:R-:W-:Y:S01]  /*a4e0*/  @P4 STG.E.U16 desc[UR10][R44.64], R35 ;  /* 0x000000232c004986 */ /* 0x000fe2000c10150a */
[----:B------:R-:W-:Y:S01]  /*a4f0*/  ISETP.LT.AND P3, PT, R151, UR4, !P0 ;  /* 0x0000000497007c0c */ /* 0x000fe2000c761270 */
[----:B------:R-:W-:Y:S01]  /*a500*/  ULDC UR4, c[0x0][0x22c] ;  /* 0x00008b0000047ab9 */ /* 0x000fe20000000800 */
[----:B------:R-:W-:Y:S02]  /*a510*/  IMAD R49, R57, 0x4, R47 ;  /* 0x0000000439317824 */ /* 0x000fe400078e022f */
[----:B------:R0:W-:Y:S01]  /*a520*/  @P5 STG.E.U16 desc[UR10][R32.64], R39 ;  /* 0x0000002720005986 */ /* 0x0001e2000c10150a */
[----:B------:R-:W-:-:S02]  /*a530*/  LEA R36, P5, R47, R56, 0x1 ;  /* 0x000000382f247211 */ /* 0x000fc400078a08ff */
[C-C-:B------:R-:W-:Y:S02]  /*a540*/  LOP3.LUT R149, R3.reuse, 0xbc, R201.reuse, 0xfe, !PT ;  /* 0x000000bc03957812 */ /* 0x140fe400078efec9 */
[----:B------:R-:W-:Y:S02]  /*a550*/  LOP3.LUT R147, R3, 0xc0, R201, 0xfe, !PT ;  /* 0x000000c003937812 */ /* 0x000fe400078efec9 */
[----:B------:R-:W-:Y:S02]  /*a560*/  LEA.HI.X.SX32 R37, R47, R58, 0x1, P5 ;  /* 0x0000003a2f257211 */ /* 0x000fe400028f0eff */
[----:B------:R-:W-:Y:S01]  /*a570*/  ISETP.LT.AND P2, PT, R149, UR4, !P0 ;  /* 0x0000000495007c0c */ /* 0x000fe2000c741270 */
[----:B------:R-:W-:Y:S01]  /*a580*/  ULDC UR4, c[0x0][0x22c] ;  /* 0x00008b0000047ab9 */ /* 0x000fe20000000800 */
[----:B------:R-:W-:Y:S02]  /*a590*/  LEA R46, P5, R49, R56, 0x1 ;  /* 0x00000038312e7211 */ /* 0x000fe400078a08ff */
[----:B0-----:R-:W-:Y:S01]  /*a5a0*/  PRMT R33, R35, 0x7632, R33 ;  /* 0x0000763223217816 */ /* 0x001fe20000000021 */
[----:B------:R-:W-:Y:S01]  /*a5b0*/  IMAD R35, R57, 0x4, R49 ;  /* 0x0000000439237824 */ /* 0x000fe200078e0231 */
[----:B------:R-:W-:-:S02]  /*a5c0*/  LOP3.LUT R146, R3, 0xc4, R201, 0xfe, !PT ;  /* 0x000000c403927812 */ /* 0x000fc400078efec9 */
[----:B------:R-:W-:Y:S01]  /*a5d0*/  ISETP.LT.AND P4, PT, R147, UR4, !P0 ;  /* 0x0000000493007c0c */ /* 0x000fe2000c781270 */
[----:B------:R-:W-:Y:S01]  /*a5e0*/  ULDC UR4, c[0x0][0x22c] ;  /* 0x00008b0000047ab9 */ /* 0x000fe20000000800 */
[----:B------:R-:W-:Y:S01]  /*a5f0*/  PRMT R38, R39, 0x7632, R38 ;  /* 0x0000763227267816 */ /* 0x000fe20000000026 */
[----:B------:R-:W-:Y:S01]  /*a600*/  IMAD R39, R57, 0x4, R35 ;  /* 0x0000000439277824 */ /* 0x000fe200078e0223 */
[----:B------:R-:W-:Y:S02]  /*a610*/  LEA.HI.X.SX32 R47, R49, R58, 0x1, P5 ;  /* 0x0000003a312f7211 */ /* 0x000fe400028f0eff */
[----:B------:R-:W-:Y:S02]  /*a620*/  LEA R32, P5, R35, R56, 0x1 ;  /* 0x0000003823207211 */ /* 0x000fe400078a08ff */
[----:B------:R-:W-:Y:S01]  /*a630*/  ISETP.LT.AND P6, PT, R146, UR4, !P0 ;  /* 0x0000000492007c0c */ /* 0x000fe2000c7c1270 */
[----:B------:R0:W-:Y:S01]  /*a640*/  @P3 STG.E.U16 desc[UR10][R36.64], R33 ;  /* 0x0000002124003986 */ /* 0x0001e2000c10150a */
[----:B------:R-:W-:Y:S01]  /*a650*/  IMAD R45, R57, 0x4, R39 ;  /* 0x00000004392d7824 */ /* 0x000fe200078e0227 */
[C-C-:B------:R-:W-:Y:S01]  /*a660*/  LOP3.LUT R145, R3.reuse, 0xc8, R201.reuse, 0xfe, !PT ;  /* 0x000000c803917812 */ /* 0x140fe200078efec9 */
[----:B------:R-:W-:Y:S01]  /*a670*/  ULDC UR4, c[0x0][0x22c] ;  /* 0x00008b0000047ab9 */ /* 0x000fe20000000800 */
[----:B------:R3:W-:Y:S01]  /*a680*/  @P2 STG.E.U16 desc[UR10][R46.64], R38 ;  /* 0x000000262e002986 */ /* 0x0007e2000c10150a */
[----:B------:R-:W-:-:S02]  /*a690*/  LOP3.LUT R144, R3, 0xcc, R201, 0xfe, !PT ;  /* 0x000000cc03907812 */ /* 0x000fc400078efec9 */
[----:B0-----:R-:W-:Y:S02]  /*a6a0*/  LEA.HI.X.SX32 R33, R35, R58, 0x1, P5 ;  /* 0x0000003a23217211 */ /* 0x001fe400028f0eff */
[----:B------:R-:W-:Y:S01]  /*a6b0*/  LEA R34, P5, R39, R56, 0x1 ;  /* 0x0000003827227211 */ /* 0x000fe200078a08ff */
[----:B---3--:R-:W-:-:S03]  /*a6c0*/  IMAD R47, R57, 0x4, R45 ;  /* 0x00000004392f7824 */ /* 0x008fc600078e022d */
[----:B------:R-:W-:Y:S02]  /*a6d0*/  LEA.HI.X.SX32 R35, R39, R58, 0x1, P5 ;  /* 0x0000003a27237211 */ /* 0x000fe400028f0eff */
[----:B------:R-:W-:Y:S01]  /*a6e0*/  ISETP.LT.AND P3, PT, R145, UR4, !P0 ;  /* 0x0000000491007c0c */ /* 0x000fe2000c761270 */
[----:B------:R-:W-:Y:S01]  /*a6f0*/  ULDC UR4, c[0x0][0x22c] ;  /* 0x00008b0000047ab9 */ /* 0x000fe20000000800 */
[----:B-1----:R0:W-:Y:S01]  /*a700*/  @P4 STG.E.U16 desc[UR10][R32.64], R4 ;  /* 0x0000000420004986 */ /* 0x0021e2000c10150a */
[----:B------:R-:W-:Y:S01]  /*a710*/  ISETP.LT.AND P2, PT, R144, UR4, !P0 ;  /* 0x0000000490007c0c */ /* 0x000fe2000c741270 */
[----:B------:R-:W-:Y:S02]  /*a720*/  ULDC UR4, c[0x0][0x22c] ;  /* 0x00008b0000047ab9 */ /* 0x000fe40000000800 */
[----:B--2---:R1:W-:Y:S01]  /*a730*/  @P6 STG.E.U16 desc[UR10][R34.64], R40 ;  /* 0x0000002822006986 */ /* 0x0043e2000c10150a */
[-C--:B------:R-:W-:Y:S02]  /*a740*/  LEA R38, P6, R47, R56.reuse, 0x1 ;  /* 0x000000382f267211 */ /* 0x080fe400078c08ff */
[----:B------:R-:W-:-:S02]  /*a750*/  LEA R36, P5, R45, R56, 0x1 ;  /* 0x000000382d247211 */ /* 0x000fc400078a08ff */
[----:B------:R-:W-:Y:S02]  /*a760*/  LOP3.LUT R143, R3, 0xd0, R201, 0xfe, !PT ;  /* 0x000000d0038f7812 */ /* 0x000fe400078efec9 */
[-C--:B------:R-:W-:Y:S01]  /*a770*/  LEA.HI.X.SX32 R39, R47, R58.reuse, 0x1, P6 ;  /* 0x0000003a2f277211 */ /* 0x080fe200030f0eff */
[----:B------:R-:W-:Y:S01]  /*a780*/  IMAD R47, R57, 0x4, R47 ;  /* 0x00000004392f7824 */ /* 0x000fe200078e022f */
[----:B------:R-:W-:Y:S02]  /*a790*/  LOP3.LUT R142, R3, 0xd4, R201, 0xfe, !PT ;  /* 0x000000d4038e7812 */ /* 0x000fe400078efec9 */
[----:B------:R-:W-:Y:S02]  /*a7a0*/  LEA.HI.X.SX32 R37, R45, R58, 0x1, P5 ;  /* 0x0000003a2d257211 */ /* 0x000fe400028f0eff */
[----:B0-----:R-:W-:Y:S02]  /*a7b0*/  PRMT R33, R4, 0x7632, R33 ;  /* 0x0000763204217816 */ /* 0x001fe40000000021 */
        /* <DEDUP_REMOVED lines=8> */
[----:B------:R2:W-:Y:S01]  /*a840*/  @P2 STG.E.U16 desc[UR10][R38.64], R4 ;  /* 0x0000000426002986 */ /* 0x0005e2000c10150a */
[-C--:B------:R-:W-:Y:S02]  /*a850*/  LEA R32, P2, R47, R56.reuse, 0x1 ;  /* 0x000000382f207211 */ /* 0x080fe400078408ff */
[----:B-1----:R-:W-:-:S04]  /*a860*/  LEA R34, P6, R45, R56, 0x1 ;  /* 0x000000382d227211 */ /* 0x002fc800078c08ff */
[-C--:B------:R-:W-:Y:S02]  /*a870*/  LEA.HI.X.SX32 R35, R45, R58.reuse, 0x1, P6 ;  /* 0x0000003a2d237211 */ /* 0x080fe400030f0eff */
[----:B0-----:R-:W-:Y:S01]  /*a880*/  LEA.HI.X.SX32 R33, R47, R58, 0x1, P2 ;  /* 0x0000003a2f217211 */ /* 0x001fe200010f0eff */
[----:B------:R-:W-:-:S04]  /*a890*/  IMAD R45, R57, 0x4, R45 ;  /* 0x00000004392d7824 */ /* 0x000fc800078e022d */
[----:B------:R0:W-:Y:S01]  /*a8a0*/  @P4 STG.E.U16 desc[UR10][R32.64], R5 ;  /* 0x0000000520004986 */ /* 0x0001e2000c10150a */
[----:B--2---:R-:W-:-:S03]  /*a8b0*/  IMAD R39, R57, 0x4, R45 ;  /* 0x0000000439277824 */ /* 0x004fc600078e022d */
[----:B------:R1:W-:Y:S01]  /*a8c0*/  @P5 STG.E.U16 desc[UR10][R34.64], R41 ;  /* 0x0000002922005986 */ /* 0x0003e2000c10150a */
[----:B------:R-:W-:Y:S02]  /*a8d0*/  LEA R36, P5, R45, R56, 0x1 ;  /* 0x000000382d247211 */ /* 0x000fe400078a08ff */
[C-C-:B------:R-:W-:Y:S02]  /*a8e0*/  LOP3.LUT R141, R3.reuse, 0xdc, R201.reuse, 0xfe, !PT ;  /* 0x000000dc038d7812 */ /* 0x140fe400078efec9 */
[----:B------:R-:W-:Y:S02]  /*a8f0*/  LOP3.LUT R140, R3, 0xe0, R201, 0xfe, !PT ;  /* 0x000000e0038c7812 */ /* 0x000fe400078efec9 */
[----:B------:R-:W-:Y:S01]  /*a900*/  PRMT R40, R5, 0x7632, R40 ;  /* 0x0000763205287816 */ /* 0x000fe20000000028 */
[----:B0-----:R-:W-:Y:S01]  /*a910*/  IMAD R5, R57, 0x4, R39 ;  /* 0x0000000439057824 */ /* 0x001fe200078e0227 */
[----:B------:R-:W-:Y:S02]  /*a920*/  LEA.HI.X.SX32 R37, R45, R58, 0x1, P5 ;  /* 0x0000003a2d257211 */ /* 0x000fe400028f0eff */
[----:B------:R-:W-:Y:S01]  /*a930*/  ISETP.LT.AND P3, PT, R139, UR4, !P0 ;  /* 0x000000048b007c0c */ /* 0x000fe2000c761270 */
[----:B------:R-:W-:Y:S01]  /*a940*/  ULDC UR4, c[0x0][0x22c] ;  /* 0x00008b0000047ab9 */ /* 0x000fe20000000800 */
[----:B------:R-:W-:-:S02]  /*a950*/  LEA R38, P5, R39, R56, 0x1 ;  /* 0x0000003827267211 */ /* 0x000fc400078a08ff */
[----:B------:R-:W-:Y:S02]  /*a960*/  ISETP.LT.AND P2, PT, R141, UR5, !P0 ;  /* 0x000000058d007c0c */ /* 0x000fe4000c741270 */
[----:B------:R-:W-:Y:S01]  /*a970*/  LOP3.LUT R135, R3, 0xe4, R201, 0xfe, !PT ;  /* 0x000000e403877812 */ /* 0x000fe200078efec9 */
[----:B------:R-:W-:Y:S01]  /*a980*/  IMAD R33, R57, 0x4, R5 ;  /* 0x0000000439217824 */ /* 0x000fe200078e0205 */
[----:B------:R-:W-:Y:S01]  /*a990*/  ISETP.LT.AND P4, PT, R140, UR4, !P0 ;  /* 0x000000048c007c0c */ /* 0x000fe2000c781270 */
[----:B------:R-:W-:Y:S01]  /*a9a0*/  ULDC UR4, c[0x0][0x22c] ;  /* 0x00008b0000047ab9 */ /* 0x000fe20000000800 */
[----:B------:R-:W-:Y:S01]  /*a9b0*/  LEA.HI.X.SX32 R39, R39, R58, 0x1, P5 ;  /* 0x0000003a27277211 */ /* 0x000fe200028f0eff */
[----:B------:R-:W-:Y:S01]  /*a9c0*/  ULDC UR5, c[0x0][0x22c] ;  /* 0x00008b0000057ab9 */ /* 0x000fe20000000800 */
[----:B------:R-:W-:Y:S02]  /*a9d0*/  LEA R4, P5, R5, R56, 0x1 ;  /* 0x0000003805047211 */ /* 0x000fe400078a08ff */
[----:B------:R-:W-:-:S02]  /*a9e0*/  ISETP.LT.AND P6, PT, R135, UR4, !P0 ;  /* 0x0000000487007c0c */ /* 0x000fc4000c7c1270 */
[----:B------:R-:W-:Y:S01]  /*a9f0*/  PRMT R44, R41, 0x7632, R44 ;  /* 0x00007632292c7816 */ /* 0x000fe2000000002c */
[----:B-1----:R-:W-:Y:S01]  /*aa00*/  IMAD R35, R57, 0x4, R33 ;  /* 0x0000000439237824 */ /* 0x002fe200078e0221 */
[----:B------:R-:W-:Y:S01]  /*aa10*/  LEA.HI.X.SX32 R5, R5, R58, 0x1, P5 ;  /* 0x0000003a05057211 */ /* 0x000fe200028f0eff */
[----:B------:R-:W-:Y:S01]  /*aa20*/  @P3 STG.E.U16 desc[UR10][R36.64], R40 ;  /* 0x0000002824003986 */ /* 0x000fe2000c10150a */
[C---:B------:R-:W-:Y:S01]  /*aa30*/  LEA R32, P5, R33.reuse, R56, 0x1 ;  /* 0x0000003821207211 */ /* 0x040fe200078a08ff */
[----:B------:R-:W-:Y:S02]  /*aa40*/  ULDC UR4, c[0x0][0x22c] ;  /* 0x00008b0000047ab9 */ /* 0x000fe40000000800 */
[----:B------:R0:W-:Y:S01]  /*aa50*/  @P2 STG.E.U16 desc[UR10][R38.64], R44 ;  /* 0x0000002c26002986 */ /* 0x0001e2000c10150a */
[----:B------:R-:W-:Y:S02]  /*aa60*/  LEA.HI.X.SX32 R33, R33, R58, 0x1, P5 ;  /* 0x0000003a21217211 */ /* 0x000fe400028f0eff */
[C-C-:B------:R-:W-:Y:S01]  /*aa70*/  LOP3.LUT R138, R3.reuse, 0xe8, R201.reuse, 0xfe, !PT ;  /* 0x000000e8038a7812 */ /* 0x140fe200078efec9 */
[----:B------:R1:W-:Y:S01]  /*aa80*/  @P4 STG.E.U16 desc[UR10][R4.64], R6 ;  /* 0x0000000604004986 */ /* 0x0003e2000c10150a */
[----:B------:R-:W-:-:S03]  /*aa90*/  LOP3.LUT R137, R3, 0xec, R201, 0xfe, !PT ;  /* 0x000000ec03897812 */ /* 0x000fc600078efec9 */
[----:B------:R2:W-:Y:S01]  /*aaa0*/  @P6 STG.E.U16 desc[UR10][R32.64], R42 ;  /* 0x0000002a20006986 */ /* 0x0005e2000c10150a */
[----:B0-----:R-:W-:Y:S01]  /*aab0*/  IMAD R39, R57, 0x4, R35 ;  /* 0x0000000439277824 */ /* 0x001fe200078e0223 */
[----:B------:R-:W-:Y:S01]  /*aac0*/  ISETP.LT.AND P3, PT, R138, UR4, !P0 ;  /* 0x000000048a007c0c */ /* 0x000fe2000c761270 */
[----:B------:R-:W-:-:S03]  /*aad0*/  ULDC UR4, c[0x0][0x22c] ;  /* 0x00008b0000047ab9 */ /* 0x000fc60000000800 */
[----:B------:R-:W-:Y:S02]  /*aae0*/  LEA R36, P6, R39, R56, 0x1 ;  /* 0x0000003827247211 */ /* 0x000fe400078c08ff */
[----:B------:R-:W-:Y:S01]  /*aaf0*/  ISETP.LT.AND P2, PT, R137, UR4, !P0 ;  /* 0x0000000489007c0c */ /* 0x000fe2000c741270 */
[----:B------:R-:W-:Y:S01]  /*ab00*/  ULDC UR4, c[0x0][0x22c] ;  /* 0x00008b0000047ab9 */ /* 0x000fe20000000800 */
[----:B------:R-:W-:Y:S01]  /*ab10*/  LEA.HI.X.SX32 R37, R39, R58, 0x1, P6 ;  /* 0x0000003a27257211 */ /* 0x000fe200030f0eff */
[----:B------:R-:W-:Y:S01]  /*ab20*/  IMAD R39, R57, 0x4, R39 ;  /* 0x0000000439277824 */ /* 0x000fe200078e0227 */
[----:B------:R-:W-:-:S03]  /*ab30*/  LEA R34, P4, R35, R56, 0x1 ;  /* 0x0000003823227211 */ /* 0x000fc600078808ff */
[----:B------:R-:W-:Y:S01]  /*ab40*/  IMAD R41, R57, 0x4, R39 ;  /* 0x0000000439297824 */ /* 0x000fe200078e0227 */
[----:B------:R-:W-:Y:S02]  /*ab50*/  LOP3.LUT R136, R3, 0xf0, R201, 0xfe, !PT ;  /* 0x000000f003887812 */ /* 0x000fe400078efec9 */
[----:B------:R-:W-:Y:S02]  /*ab60*/  LEA.HI.X.SX32 R35, R35, R58, 0x1, P4 ;  /* 0x0000003a23237211 */ /* 0x000fe400020f0eff */
[----:B-1----:R-:W-:Y:S02]  /*ab70*/  PRMT R5, R6, 0x7632, R5 ;  /* 0x0000763206057816 */ /* 0x002fe40000000005 */
[----:B------:R-:W-:Y:S02]  /*ab80*/  PRMT R6, R42, 0x7632, R6 ;  /* 0x000076322a067816 */ /* 0x000fe40000000006 */
[C---:B--2---:R-:W-:Y:S02]  /*ab90*/  LEA R32, P6, R41.reuse, R56, 0x1 ;  /* 0x0000003829207211 */ /* 0x044fe400078c08ff */
[----:B------:R-:W-:Y:S01]  /*aba0*/  ISETP.LT.AND P5, PT, R136, UR4, !P0 ;  /* 0x0000000488007c0c */ /* 0x000fe2000c7a1270 */
[----:B------:R0:W-:Y:S01]  /*abb0*/  @P3 STG.E.U16 desc[UR10][R34.64], R5 ;  /* 0x0000000522003986 */ /* 0x0001e2000c10150a */
[----:B------:R-:W-:Y:S01]  /*abc0*/  LEA.HI.X.SX32 R33, R41, R58, 0x1, P6 ;  /* 0x0000003a29217211 */ /* 0x000fe200030f0eff */
[----:B------:R-:W-:Y:S01]  /*abd0*/  IMAD R41, R57, 0x4, R41 ;  /* 0x0000000439297824 */ /* 0x000fe200078e0229 */
[--C-:B------:R-:W-:Y:S01]  /*abe0*/  LOP3.LUT R134, R3, 0xf4, R201.reuse, 0xfe, !PT ;  /* 0x000000f403867812 */ /* 0x100fe200078efec9 */
[----:B------:R1:W-:Y:S01]  /*abf0*/  @P2 STG.E.U16 desc[UR10][R36.64], R6 ;  /* 0x0000000624002986 */ /* 0x0003e2000c10150a */
[----:B------:R-:W-:Y:S01]  /*ac00*/  LEA R4, P2, R39, R56, 0x1 ;  /* 0x0000003827047211 */ /* 0x000fe200078408ff */
[----:B------:R-:W-:Y:S01]  /*ac10*/  ULDC UR4, c[0x0][0x22c] ;  /* 0x00008b0000047ab9 */ /* 0x000fe20000000800 */
[----:B------:R-:W-:-:S02]  /*ac20*/  LOP3.LUT R131, R3, 0xf8, R201, 0xfe, !PT ;  /* 0x000000f803837812 */ /* 0x000fc400078efec9 */
[----:B------:R-:W-:Y:S01]  /*ac30*/  ISETP.LT.AND P4, PT, R134, UR4, !P0 ;  /* 0x0000000486007c0c */ /* 0x000fe2000c781270 */
[----:B------:R-:W-:Y:S01]  /*ac40*/  ULDC UR4, c[0x0][0x22c] ;  /* 0x00008b0000047ab9 */ /* 0x000fe20000000800 */
[----:B0-----:R-:W-:Y:S02]  /*ac50*/  LEA.HI.X.SX32 R5, R39, R58, 0x1, P2 ;  /* 0x0000003a27057211 */ /* 0x001fe400010f0eff */
[----:B------:R-:W-:Y:S01]  /*ac60*/  LEA R34, P6, R41, R56, 0x1 ;  /* 0x0000003829227211 */ /* 0x000fe200078c08ff */
[----:B-1----:R-:W-:Y:S02]  /*ac70*/  IMAD R37, R57, 0x4, R41 ;  /* 0x0000000439257824 */ /* 0x002fe400078e0229 */
[----:B------:R0:W-:Y:S01]  /*ac80*/  @P5 STG.E.U16 desc[UR10][R4.64], R7 ;  /* 0x0000000704005986 */ /* 0x0001e2000c10150a */
[----:B------:R-:W-:Y:S02]  /*ac90*/  LEA.HI.X.SX32 R35, R41, R58, 0x1, P6 ;  /* 0x0000003a29237211 */ /* 0x000fe400030f0eff */
[----:B------:R-:W-:-:S02]  /*aca0*/  LOP3.LUT R133, R3, 0xfc, R201, 0xfe, !PT ;  /* 0x000000fc03857812 */ /* 0x000fc400078efec9 */
[----:B------:R-:W-:Y:S02]  /*acb0*/  LEA R36, P6, R37, R56, 0x1 ;  /* 0x0000003825247211 */ /* 0x000fe400078c08ff */
[----:B------:R-:W-:Y:S01]  /*acc0*/  ISETP.LT.AND P3, PT, R131, UR4, !P0 ;  /* 0x0000000483007c0c */ /* 0x000fe2000c761270 */
[----:B------:R-:W-:Y:S01]  /*acd0*/  ULDC UR4, c[0x0][0x22c] ;  /* 0x00008b0000047ab9 */ /* 0x000fe20000000800 */
[----:B------:R-:W-:Y:S01]  /*ace0*/  LOP3.LUT R132, R3, 0x100, R201, 0xfe, !PT ;  /* 0x0000010003847812 */ /* 0x000fe200078efec9 */
[----:B0-----:R-:W-:Y:S01]  /*acf0*/  IMAD R5, R57, 0x4, R37 ;  /* 0x0000000439057824 */ /* 0x001fe200078e0225 */
[----:B------:R-:W-:Y:S02]  /*ad00*/  ISETP.LT.AND P2, PT, R133, UR5, !P0 ;  /* 0x0000000585007c0c */ /* 0x000fe4000c741270 */
[----:B------:R-:W-:Y:S01]  /*ad10*/  PRMT R38, R7, 0x7632, R38 ;  /* 0x0000763207267816 */ /* 0x000fe20000000026 */
[----:B------:R-:W-:Y:S01]  /*ad20*/  IMAD R7, R57, 0x4, R5 ;  /* 0x0000000439077824 */ /* 0x000fe200078e0205 */
[----:B------:R-:W-:Y:S01]  /*ad30*/  LEA.HI.X.SX32 R37, R37, R58, 0x1, P6 ;  /* 0x0000003a25257211 */ /* 0x000fe200030f0eff */
[----:B------:R0:W-:Y:S01]  /*ad40*/  @P4 STG.E.U16 desc[UR10][R32.64], R43 ;  /* 0x0000002b20004986 */ /* 0x0001e2000c10150a */
[----:B------:R-:W-:Y:S01]  /*ad50*/  LEA R4, P6, R5, R56, 0x1 ;  /* 0x0000003805047211 */ /* 0x000fe200078c08ff */
[----:B------:R-:W-:Y:S01]  /*ad60*/  ULDC UR5, c[0x0][0x22c] ;  /* 0x00008b0000057ab9 */ /* 0x000fe20000000800 */
[----:B------:R-:W-:Y:S01]  /*ad70*/  ISETP.LT.AND P5, PT, R132, UR4, !P0 ;  /* 0x0000000484007c0c */ /* 0x000fe2000c7a1270 */
[----:B------:R-:W-:Y:S01]  /*ad80*/  ULDC UR4, c[0x0][0x22c] ;  /* 0x00008b0000047ab9 */ /* 0x000fe20000000800 */
[----:B------:R-:W-:-:S02]  /*ad90*/  LOP3.LUT R128, R3, 0x104, R201, 0xfe, !PT ;  /* 0x0000010403807812 */ /* 0x000fc400078efec9 */
[----:B------:R-:W-:Y:S02]  /*ada0*/  LEA.HI.X.SX32 R5, R5, R58, 0x1, P6 ;  /* 0x0000003a05057211 */ /* 0x000fe400030f0eff */
[----:B------:R-:W-:Y:S02]  /*adb0*/  LEA R6, P6, R7, R56, 0x1 ;  /* 0x0000003807067211 */ /* 0x000fe400078c08ff */
[----:B------:R-:W-:Y:S01]  /*adc0*/  LOP3.LUT R130, R3, 0x108, R201, 0xfe, !PT ;  /* 0x0000010803827812 */ /* 0x000fe200078efec9 */
[----:B0-----:R-:W-:Y:S01]  /*add0*/  IMAD R33, R57, 0x4, R7 ;  /* 0x0000000439217824 */ /* 0x001fe200078e0207 */
[----:B------:R-:W-:Y:S01]  /*ade0*/  ISETP.LT.AND P4, PT, R128, UR4, !P0 ;  /* 0x0000000480007c0c */ /* 0x000fe2000c781270 */
[----:B------:R-:W-:Y:S01]  /*adf0*/  ULDC UR4, c[0x0][0x22c] ;  /* 0x00008b0000047ab9 */ /* 0x000fe20000000800 */
[----:B------:R-:W-:Y:S01]  /*ae00*/  PRMT R39, R43, 0x7632, R39 ;  /* 0x000076322b277816 */ /* 0x000fe20000000027 */
[----:B------:R0:W-:Y:S01]  /*ae10*/  @P3 STG.E.U16 desc[UR10][R34.64], R38 ;  /* 0x0000002622003986 */ /* 0x0001e2000c10150a */
[----:B------:R-:W-:-:S02]  /*ae20*/  LOP3.LUT R129, R3, 0x10c, R201, 0xfe, !PT ;  /* 0x0000010c03817812 */ /* 0x000fc400078efec9 */
[----:B------:R-:W-:Y:S02]  /*ae30*/  LEA.HI.X.SX32 R7, R7, R58, 0x1, P6 ;  /* 0x0000003a07077211 */ /* 0x000fe400030f0eff */
[----:B------:R-:W-:Y:S01]  /*ae40*/  ISETP.LT.AND P3, PT, R130, UR4, !P0 ;  /* 0x0000000482007c0c */ /* 0x000fe2000c761270 */
[----:B------:R-:W-:Y:S01]  /*ae50*/  ULDC UR4, c[0x0][0x22c] ;  /* 0x00008b0000047ab9 */ /* 0x000fe20000000800 */
[----:B------:R-:W-:Y:S01]  /*ae60*/  LEA R32, P6, R33, R56, 0x1 ;  /* 0x0000003821207211 */ /* 0x000fe200078c08ff */
[----:B------:R-:W-:Y:S01]  /*ae70*/  @P2 STG.E.U16 desc[UR10][R36.64], R39 ;  /* 0x0000002724002986 */ /* 0x000fe2000c10150a */
[----:B------:R-:W-:Y:S01]  /*ae80*/  LOP3.LUT R126, R3, 0x110, R201, 0xfe, !PT ;  /* 0x00000110037e7812 */ /* 0x000fe200078efec9 */
[----:B0-----:R-:W-:Y:S01]  /*ae90*/  IMAD R35, R57, 0x4, R33 ;  /* 0x0000000439237824 */ /* 0x001fe200078e0221 */
[----:B------:R-:W-:Y:S01]  /*aea0*/  ISETP.LT.AND P2, PT, R129, UR4, !P0 ;  /* 0x0000000481007c0c */ /* 0x000fe2000c741270 */
[----:B------:R-:W-:Y:S01]  /*aeb0*/  ULDC UR4, c[0x0][0x22c] ;  /* 0x00008b0000047ab9 */ /* 0x000fe20000000800 */
[----:B------:R0:W-:Y:S01]  /*aec0*/  @P5 STG.E.U16 desc[UR10][R4.64], R16 ;  /* 0x0000001004005986 */ /* 0x0001e2000c10150a */
[----:B------:R-:W-:-:S02]  /*aed0*/  LEA.HI.X.SX32 R33, R33, R58, 0x1, P6 ;  /* 0x0000003a21217211 */ /* 0x000fc400030f0eff */
[----:B------:R-:W-:Y:S02]  /*aee0*/  LEA R34, P6, R35, R56, 0x1 ;  /* 0x0000003823227211 */ /* 0x000fe400078c08ff */
[----:B------:R-:W-:Y:S01]  /*aef0*/  ISETP.LT.AND P5, PT, R126, UR4, !P0 ;  /* 0x000000047e007c0c */ /* 0x000fe2000c7a1270 */
[----:B0-----:R-:W-:Y:S01]  /*af00*/  IMAD R5, R57, 0x4, R35 ;  /* 0x0000000439057824 */ /* 0x001fe200078e0223 */
[----:B------:R-:W-:Y:S01]  /*af10*/  LEA.HI.X.SX32 R35, R35, R58, 0x1, P6 ;  /* 0x0000003a23237211 */ /* 0x000fe200030f0eff */
[----:B------:R0:W-:Y:S01]  /*af20*/  @P4 STG.E.U16 desc[UR10][R6.64], R20 ;  /* 0x0000001406004986 */ /* 0x0001e2000c10150a */
[----:B------:R-:W-:Y:S01]  /*af30*/  LOP3.LUT R127, R3, 0x114, R201, 0xfe, !PT ;  /* 0x00000114037f7812 */ /* 0x000fe200078efec9 */
[----:B------:R-:W-:Y:S01]  /*af40*/  IMAD R37, R57, 0x4, R5 ;  /* 0x0000000439257824 */ /* 0x000fe200078e0205 */
[----:B------:R-:W-:Y:S01]  /*af50*/  LEA R4, P6, R5, R56, 0x1 ;  /* 0x0000003805047211 */ /* 0x000fe200078c08ff */
[----:B------:R-:W-:Y:S01]  /*af60*/  ULDC UR4, c[0x0][0x22c] ;  /* 0x00008b0000047ab9 */ /* 0x000fe20000000800 */
[----:B------:R-:W-:Y:S01]  /*af70*/  PRMT R36, R16, 0x7632, R36 ;  /* 0x0000763210247816 */ /* 0x000fe20000000024 */
[----:B------:R-:W-:Y:S01]  /*af80*/  IMAD R39, R57, 0x4, R37 ;  /* 0x0000000439277824 */ /* 0x000fe200078e0225 */
[----:B------:R-:W-:-:S02]  /*af90*/  LEA.HI.X.SX32 R5, R5, R58, 0x1, P6 ;  /* 0x0000003a05057211 */ /* 0x000fc400030f0eff */
[----:B------:R-:W-:Y:S02]  /*afa0*/  ISETP.LT.AND P4, PT, R127, UR4, !P0 ;  /* 0x000000047f007c0c */ /* 0x000fe4000c781270 */
[----:B0-----:R-:W-:Y:S01]  /*afb0*/  PRMT R7, R20, 0x7632, R7 ;  /* 0x0000763214077816 */ /* 0x001fe20000000007 */
[----:B------:R0:W-:Y:S01]  /*afc0*/  @P3 STG.E.U16 desc[UR10][R32.64], R36 ;  /* 0x0000002420003986 */ /* 0x0001e2000c10150a */
[----:B------:R-:W-:Y:S01]  /*afd0*/  LEA R6, P6, R37, R56, 0x1 ;  /* 0x0000003825067211 */ /* 0x000fe200078c08ff */
[----:B------:R-:W-:Y:S02]  /*afe0*/  ULDC UR4, c[0x0][0x22c] ;  /* 0x00008b0000047ab9 */ /* 0x000fe40000000800 */
[----:B------:R1:W-:Y:S01]  /*aff0*/  @P2 STG.E.U16 desc[UR10][R34.64], R7 ;  /* 0x0000000722002986 */ /* 0x0003e2000c10150a */
[----:B------:R-:W-:-:S03]  /*b000*/  LOP3.LUT R125, R3, 0x118, R201, 0xfe, !PT ;  /* 0x00000118037d7812 */ /* 0x000fc600078efec9 */
[----:B------:R2:W-:Y:S01]  /*b010*/  @P5 STG.E.U16 desc[UR10][R4.64], R17 ;  /* 0x0000001104005986 */ /* 0x0005e2000c10150a */
[----:B0-----:R-:W-:Y:S02]  /*b020*/  LEA R32, P5, R39, R56, 0x1 ;  /* 0x0000003827207211 */ /* 0x001fe400078a08ff */
[----:B------:R-:W-:Y:S02]  /*b030*/  LOP3.LUT R124, R3, 0x11c, R201, 0xfe, !PT ;  /* 0x0000011c037c7812 */ /* 0x000fe400078efec9 */
[-C--:B-1----:R-:W-:Y:S02]  /*b040*/  LEA.HI.X.SX32 R7, R37, R58.reuse, 0x1, P6 ;  /* 0x0000003a25077211 */ /* 0x082fe400030f0eff */
[----:B------:R-:W-:Y:S01]  /*b050*/  LEA.HI.X.SX32 R33, R39, R58, 0x1, P5 ;  /* 0x0000003a27217211 */ /* 0x000fe200028f0eff */
[----:B------:R-:W-:Y:S01]  /*b060*/  IMAD R39, R57, 0x4, R39 ;  /* 0x0000000439277824 */ /* 0x000fe200078e0227 */
[----:B------:R-:W-:Y:S01]  /*b070*/  ISETP.LT.AND P3, PT, R125, UR4, !P0 ;  /* 0x000000047d007c0c */ /* 0x000fe2000c761270 */
[----:B------:R-:W-:Y:S01]  /*b080*/  ULDC UR4, c[0x0][0x22c] ;  /* 0x00008b0000047ab9 */ /* 0x000fe20000000800 */
[----:B------:R-:W-:Y:S01]  /*b090*/  LOP3.LUT R119, R3, 0x120, R201, 0xfe, !PT ;  /* 0x0000012003777812 */ /* 0x000fe200078efec9 */
[----:B------:R0:W-:Y:S01]  /*b0a0*/  @P4 STG.E.U16 desc[UR10][R6.64], R21 ;  /* 0x0000001506004986 */ /* 0x0001e2000c10150a */
[----:B------:R-:W-:Y:S01]  /*b0b0*/  ISETP.LT.AND P2, PT, R124, UR4, !P0 ;  /* 0x000000047c007c0c */ /* 0x000fe2000c741270 */
[----:B------:R-:W-:Y:S01]  /*b0c0*/  ULDC UR4, c[0x0][0x22c] ;  /* 0x00008b0000047ab9 */ /* 0x000fe20000000800 */
[----:B------:R-:W-:Y:S01]  /*b0d0*/  PRMT R16, R17, 0x7632, R16 ;  /* 0x0000763211107816 */ /* 0x000fe20000000010 */
[----:B--2---:R-:W-:Y:S01]  /*b0e0*/  IMAD R17, R57, 0x4, R39 ;  /* 0x0000000439117824 */ /* 0x004fe200078e0227 */
[----:B------:R-:W-:-:S02]  /*b0f0*/  LEA R4, P4, R39, R56, 0x1 ;  /* 0x0000003827047211 */ /* 0x000fc400078808ff */
[----:B------:R-:W-:Y:S01]  /*b100*/  ISETP.LT.AND P6, PT, R119, UR4, !P0 ;  /* 0x0000000477007c0c */ /* 0x000fe2000c7c1270 */
[----:B------:R-:W-:Y:S01]  /*b110*/  ULDC UR4, c[0x0][0x22c] ;  /* 0x00008b0000047ab9 */ /* 0x000fe20000000800 */
[----:B------:R-:W-:Y:S02]  /*b120*/  LEA.HI.X.SX32 R5, R39, R58, 0x1, P4 ;  /* 0x0000003a27057211 */ /* 0x000fe400020f0eff */
[----:B------:R-:W-:Y:S01]  /*b130*/  PRMT R34, R21, 0x7632, R34 ;  /* 0x0000763215227816 */ /* 0x000fe20000000022 */
[----:B0-----:R-:W-:Y:S01]  /*b140*/  IMAD R21, R57, 0x4, R17 ;  /* 0x0000000439157824 */ /* 0x001fe200078e0211 */
[----:B------:R-:W-:Y:S02]  /*b150*/  LEA R6, P4, R17, R56, 0x1 ;  /* 0x0000003811067211 */ /* 0x000fe400078808ff */
[----:B------:R-:W-:Y:S01]  /*b160*/  LOP3.LUT R114, R3, 0x124, R201, 0xfe, !PT ;  /* 0x0000012403727812 */ /* 0x000fe200078efec9 */
[----:B------:R0:W-:Y:S01]  /*b170*/  @P3 STG.E.U16 desc[UR10][R32.64], R16 ;  /* 0x0000001020003986 */ /* 0x0001e2000c10150a */
[----:B------:R-:W-:-:S02]  /*b180*/  LEA.HI.X.SX32 R7, R17, R58, 0x1, P4 ;  /* 0x0000003a11077211 */ /* 0x000fc400020f0eff */
[----:B------:R-:W-:Y:S02]  /*b190*/  LOP3.LUT R117, R3, 0x128, R201, 0xfe, !PT ;  /* 0x0000012803757812 */ /* 0x000fe400078efec9 */
[----:B------:R-:W-:Y:S01]  /*b1a0*/  ISETP.LT.AND P5, PT, R114, UR4, !P0 ;  /* 0x0000000472007c0c */ /* 0x000fe2000c7a1270 */
[----:B------:R-:W-:Y:S01]  /*b1b0*/  ULDC UR4, c[0x0][0x22c] ;  /* 0x00008b0000047ab9 */ /* 0x000fe20000000800 */
[----:B------:R1:W-:Y:S01]  /*b1c0*/  @P2 STG.E.U16 desc[UR10][R4.64], R34 ;  /* 0x0000002204002986 */ /* 0x0003e2000c10150a */
[----:B------:R-:W-:Y:S01]  /*b1d0*/  ISETP.LT.AND P3, PT, R117, UR4, !P0 ;  /* 0x0000000475007c0c */ /* 0x000fe2000c761270 */
[----:B------:R-:W-:Y:S01]  /*b1e0*/  ULDC UR4, c[0x0][0x22c] ;  /* 0x00008b0000047ab9 */ /* 0x000fe20000000800 */
[----:B0-----:R-:W-:Y:S01]  /*b1f0*/  IMAD R33, R57, 0x4, R21 ;  /* 0x0000000439217824 */ /* 0x001fe200078e0215 */
[-C--:B------:R-:W-:Y:S01]  /*b200*/  LEA R16, P2, R21, R56.reuse, 0x1 ;  /* 0x0000003815107211 */ /* 0x080fe200078408ff */
[----:B------:R0:W-:Y:S01]  /*b210*/  @P6 STG.E.U16 desc[UR10][R6.64], R18 ;  /* 0x0000001206006986 */ /* 0x0001e2000c10150a */
[----:B------:R-:W-:Y:S01]  /*b220*/  LOP3.LUT R118, R3, 0x12c, R201, 0xfe, !PT ;  /* 0x0000012c03767812 */ /* 0x000fe200078efec9 */
[----:B------:R-:W2:Y:S01]  /*b230*/  LDC R32, c[0x0][0x248] ;  /* 0x00009200ff207b82 */ /* 0x000ea20000000800 */
[----:B------:R-:W-:-:S02]  /*b240*/  LEA R20, P6, R33, R56, 0x1 ;  /* 0x0000003821147211 */ /* 0x000fc400078c08ff */
[-C--:B------:R-:W-:Y:S02]  /*b250*/  LEA.HI.X.SX32 R17, R21, R58.reuse, 0x1, P2 ;  /* 0x0000003a15117211 */ /* 0x080fe400010f0eff */
[----:B------:R-:W-:Y:S01]  /*b260*/  LEA.HI.X.SX32 R21, R33, R58, 0x1, P6 ;  /* 0x0000003a21157211 */ /* 0x000fe200030f0eff */
[----:B------:R-:W-:Y:S01]  /*b270*/  IMAD R33, R57, 0x4, R33 ;  /* 0x0000000439217824 */ /* 0x000fe200078e0221 */
[----:B------:R-:W-:Y:S02]  /*b280*/  LOP3.LUT R116, R3, 0x130, R201, 0xfe, !PT ;  /* 0x0000013003747812 */ /* 0x000fe400078efec9 */
[----:B------:R-:W-:Y:S01]  /*b290*/  ISETP.LT.AND P4, PT, R118, UR4, !P0 ;  /* 0x0000000476007c0c */ /* 0x000fe2000c781270 */
[----:B------:R-:W-:Y:S01]  /*b2a0*/  ULDC UR4, c[0x0][0x22c] ;  /* 0x00008b0000047ab9 */ /* 0x000fe20000000800 */
[----:B-1----:R-:W-:Y:S01]  /*b2b0*/  PRMT R5, R18, 0x7632, R5 ;  /* 0x0000763212057816 */ /* 0x002fe20000000005 */
[----:B------:R-:W-:Y:S01]  /*b2c0*/  IMAD R35, R57, 0x4, R33 ;  /* 0x0000000439237824 */ /* 0x000fe200078e0221 */
[----:B------:R-:W-:Y:S01]  /*b2d0*/  ISETP.LT.AND P2, PT, R116, UR4, !P0 ;  /* 0x0000000474007c0c */ /* 0x000fe2000c741270 */
[----:B------:R1:W-:Y:S01]  /*b2e0*/  @P5 STG.E.U16 desc[UR10][R16.64], R22 ;  /* 0x0000001610005986 */ /* 0x0003e2000c10150a */
[----:B------:R-:W-:Y:S01]  /*b2f0*/  LOP3.LUT R113, R3, 0x134, R201, 0xfe, !PT ;  /* 0x0000013403717812 */ /* 0x000fe200078efec9 */
[----:B------:R-:W-:Y:S01]  /*b300*/  ULDC UR4, c[0x0][0x22c] ;  /* 0x00008b0000047ab9 */ /* 0x000fe20000000800 */
[----:B0-----:R-:W0:Y:S01]  /*b310*/  LDC R18, c[0x0][0x248] ;  /* 0x00009200ff127b82 */ /* 0x001e220000000800 */
[----:B------:R3:W-:Y:S01]  /*b320*/  @P3 STG.E.U16 desc[UR10][R20.64], R5 ;  /* 0x0000000514003986 */ /* 0x0007e2000c10150a */
[----:B------:R-:W-:-:S02]  /*b330*/  LEA R4, P3, R33, R56, 0x1 ;  /* 0x0000003821047211 */ /* 0x000fc400078608ff */
[----:B------:R-:W-:-:S04]  /*b340*/  LEA R6, P5, R35, R56, 0x1 ;  /* 0x0000003823067211 */ /* 0x000fc800078a08ff */
[-C--:B------:R-:W-:Y:S02]  /*b350*/  LEA.HI.X.SX32 R7, R35, R58.reuse, 0x1, P5 ;  /* 0x0000003a23077211 */ /* 0x080fe400028f0eff */
[----:B-1----:R-:W-:Y:S01]  /*b360*/  PRMT R17, R22, 0x7632, R17 ;  /* 0x0000763216117816 */ /* 0x002fe20000000011 */
[----:B------:R-:W-:Y:S01]  /*b370*/  IMAD R35, R57, 0x4, R35 ;  /* 0x0000000439237824 */ /* 0x000fe200078e0223 */
[--C-:B------:R-:W-:Y:S01]  /*b380*/  LOP3.LUT R115, R3, 0x138, R201.reuse, 0xfe, !PT ;  /* 0x0000013803737812 */ /* 0x100fe200078efec9 */
[----:B---3--:R-:W1:Y:S01]  /*b390*/  LDC R20, c[0x0][0x248] ;  /* 0x00009200ff147b82 */ /* 0x008e620000000800 */
[----:B------:R-:W-:Y:S02]  /*b3a0*/  LEA.HI.X.SX32 R5, R33, R58, 0x1, P3 ;  /* 0x0000003a21057211 */ /* 0x000fe400018f0eff */
[----:B------:R-:W-:Y:S01]  /*b3b0*/  ISETP.LT.AND P3, PT, R113, UR4, !P0 ;  /* 0x0000000471007c0c */ /* 0x000fe2000c761270 */
[----:B------:R-:W-:Y:S02]  /*b3c0*/  ULDC UR4, c[0x0][0x22c] ;  /* 0x00008b0000047ab9 */ /* 0x000fe40000000800 */
[----:B------:R3:W-:Y:S01]  /*b3d0*/  @P4 STG.E.U16 desc[UR10][R4.64], R17 ;  /* 0x0000001104004986 */ /* 0x0007e2000c10150a */
[----:B------:R-:W-:Y:S01]  /*b3e0*/  LOP3.LUT R112, R3, 0x13c, R201, 0xfe, !PT ;  /* 0x0000013c03707812 */ /* 0x000fe200078efec9 */
[----:B------:R-:W4:Y:S02]  /*b3f0*/  LDC R22, c[0x0][0x248] ;  /* 0x00009200ff167b82 */ /* 0x000f240000000800 */
[----:B------:R5:W-:Y:S01]  /*b400*/  @P2 STG.E.U16 desc[UR10][R6.64], R19 ;  /* 0x0000001306002986 */ /* 0x000be2000c10150a */
[----:B------:R-:W-:-:S02]  /*b410*/  LEA R16, P2, R35, R56, 0x1 ;  /* 0x0000003823107211 */ /* 0x000fc400078408ff */
[----:B------:R-:W-:Y:S01]  /*b420*/  ISETP.LT.AND P6, PT, R115, UR5, !P0 ;  /* 0x0000000573007c0c */ /* 0x000fe2000c7c1270 */
[----:B------:R-:W-:Y:S01]  /*b430*/  ULDC UR5, c[0x0][0x22c] ;  /* 0x00008b0000057ab9 */ /* 0x000fe20000000800 */
[----:B---3--:R-:W-:Y:S01]  /*b440*/  LEA.HI.X.SX32 R17, R35, R58, 0x1, P2 ;  /* 0x0000003a23117211 */ /* 0x008fe200010f0eff */
[----:B------:R-:W-:Y:S01]  /*b450*/  IMAD R35, R57, 0x4, R35 ;  /* 0x0000000439237824 */ /* 0x000fe200078e0223 */
[----:B------:R-:W-:Y:S01]  /*b460*/  ISETP.LT.AND P5, PT, R112, UR4, !P0 ;  /* 0x0000000470007c0c */ /* 0x000fe2000c7a1270 */
[----:B------:R-:W-:Y:S02]  /*b470*/  ULDC UR4, c[0x0][0x22c] ;  /* 0x00008b0000047ab9 */ /* 0x000fe40000000800 */
[----:B------:R3:W-:Y:S01]  /*b480*/  @P3 STG.E.U16 desc[UR10][R16.64], R23 ;  /* 0x0000001710003986 */ /* 0x0007e2000c10150a */
[----:B------:R-:W-:Y:S01]  /*b490*/  LEA R4, P3, R35, R56, 0x1 ;  /* 0x0000003823047211 */ /* 0x000fe200078608ff */
[----:B-----5:R-:W-:Y:S01]  /*b4a0*/  IMAD R7, R57, 0x4, R35 ;  /* 0x0000000439077824 */ /* 0x020fe200078e0223 */
[----:B------:R-:W-:-:S02]  /*b4b0*/  PRMT R33, R19, 0x7632, R33 ;  /* 0x0000763213217816 */ /* 0x000fc40000000021 */
[----:B------:R-:W-:Y:S01]  /*b4c0*/  LEA.HI.X.SX32 R5, R35, R58, 0x1, P3 ;  /* 0x0000003a23057211 */ /* 0x000fe200018f0eff */
[----:B------:R-:W-:Y:S01]  /*b4d0*/  IMAD R57, R57, 0x4, R7 ;  /* 0x0000000439397824 */ /* 0x000fe200078e0207 */
[----:B------:R-:W-:-:S03]  /*b4e0*/  LEA R6, P3, R7, R56, 0x1 ;  /* 0x0000003807067211 */ /* 0x000fc600078608ff */
[----:B------:R-:W-:Y:S01]  /*b4f0*/  @P6 STG.E.U16 desc[UR10][R4.64], R33 ;  /* 0x0000002104006986 */ /* 0x000fe2000c10150a */
[----:B------:R-:W-:Y:S02]  /*b500*/  LEA.HI.X.SX32 R7, R7, R58, 0x1, P3 ;  /* 0x0000003a07077211 */ /* 0x000fe400018f0eff */
[----:B---3--:R-:W-:Y:S01]  /*b510*/  PRMT R17, R23, 0x7632, R17 ;  /* 0x0000763217117816 */ /* 0x008fe20000000011 */
[----:B0-----:R-:W-:Y:S01]  /*b520*/  IMAD R21, R18, 0x4, R57 ;  /* 0x0000000412157824 */ /* 0x001fe200078e0239 */
[----:B------:R-:W-:-:S03]  /*b530*/  LEA R16, P6, R57, R56, 0x1 ;  /* 0x0000003839107211 */ /* 0x000fc600078c08ff */
[----:B------:R0:W-:Y:S01]  /*b540*/  @P5 STG.E.U16 desc[UR10][R6.64], R17 ;  /* 0x0000001106005986 */ /* 0x0001e2000c10150a */
[----:B------:R-:W-:Y:S02]  /*b550*/  LOP3.LUT R110, R3, 0x140, R201, 0xfe, !PT ;  /* 0x00000140036e7812 */ /* 0x000fe400078efec9 */
[----:B0-----:R-:W-:Y:S02]  /*b560*/  LEA.HI.X.SX32 R17, R57, R58, 0x1, P6 ;  /* 0x0000003a39117211 */ /* 0x001fe400030f0eff */
[----:B------:R-:W-:-:S04]  /*b570*/  LEA R18, P6, R21, R56, 0x1 ;  /* 0x0000003815127211 */ /* 0x000fc800078c08ff */
[----:B------:R-:W-:Y:S01]  /*b580*/  LEA.HI.X.SX32 R19, R21, R58, 0x1, P6 ;  /* 0x0000003a15137211 */ /* 0x000fe200030f0eff */
[----:B-1----:R-:W-:Y:S01]  /*b590*/  IMAD R21, R20, 0x4, R21 ;  /* 0x0000000414157824 */ /* 0x002fe200078e0215 */
[----:B------:R-:W-:Y:S01]  /*b5a0*/  ISETP.LT.AND P2, PT, R110, UR4, !P0 ;  /* 0x000000046e007c0c */ /* 0x000fe2000c741270 */
[----:B------:R-:W0:Y:S01]  /*b5b0*/  LDC R20, c[0x0][0x248] ;  /* 0x00009200ff147b82 */ /* 0x000e220000000800 */
[C---:B------:R-:W-:Y:S01]  /*b5c0*/  LOP3.LUT R111, R3.reuse, 0x144, R201, 0xfe, !PT ;  /* 0x00000144036f7812 */ /* 0x040fe200078efec9 */
[----:B----4-:R-:W-:Y:S01]  /*b5d0*/  IMAD R23, R22, 0x4, R21 ;  /* 0x0000000416177824 */ /* 0x010fe200078e0215 */
[----:B------:R-:W-:Y:S01]  /*b5e0*/  LOP3.LUT R107, R3, 0x148, R201, 0xfe, !PT ;  /* 0x00000148036b7812 */ /* 0x000fe200078efec9 */
[----:B------:R-:W-:Y:S01]  /*b5f0*/  ULDC UR4, c[0x0][0x22c] ;  /* 0x00008b0000047ab9 */ /* 0x000fe20000000800 */
[----:B------:R-:W-:Y:S01]  /*b600*/  ISETP.LT.AND P4, PT, R111, UR5, !P0 ;  /* 0x000000056f007c0c */ /* 0x000fe2000c781270 */
[----:B------:R-:W-:Y:S02]  /*b610*/  ULDC UR5, c[0x0][0x22c] ;  /* 0x00008b0000057ab9 */ /* 0x000fe40000000800 */
[----:B------:R-:W1:Y:S01]  /*b620*/  LDC R22, c[0x0][0x248] ;  /* 0x00009200ff167b82 */ /* 0x000e620000000800 */
[----:B------:R-:W-:-:S02]  /*b630*/  LEA R4, P6, R21, R56, 0x1 ;  /* 0x0000003815047211 */ /* 0x000fc400078c08ff */
[--C-:B------:R-:W-:Y:S01]  /*b640*/  LOP3.LUT R109, R3, 0x14c, R201.reuse, 0xfe, !PT ;  /* 0x0000014c036d7812 */ /* 0x100fe200078efec9 */
[----:B------:R3:W-:Y:S01]  /*b650*/  @P2 STG.E.U16 desc[UR10][R16.64], R8 ;  /* 0x0000000810002986 */ /* 0x0007e2000c10150a */
[----:B------:R-:W-:Y:S01]  /*b660*/  ISETP.LT.AND P3, PT, R107, UR4, !P0 ;  /* 0x000000046b007c0c */ /* 0x000fe2000c761270 */
[----:B------:R-:W-:Y:S01]  /*b670*/  ULDC UR4, c[0x0][0x22c] ;  /* 0x00008b0000047ab9 */ /* 0x000fe20000000800 */
[----:B------:R-:W-:Y:S02]  /*b680*/  LEA.HI.X.SX32 R5, R21, R58, 0x1, P6 ;  /* 0x0000003a15057211 */ /* 0x000fe400030f0eff */
[----:B------:R-:W-:Y:S02]  /*b690*/  LEA R6, P6, R23, R56, 0x1 ;  /* 0x0000003817067211 */ /* 0x000fe400078c08ff */
[----:B------:R-:W-:Y:S01]  /*b6a0*/  ISETP.LT.AND P5, PT, R109, UR4, !P0 ;  /* 0x000000046d007c0c */ /* 0x000fe2000c7a1270 */
[----:B------:R-:W-:Y:S01]  /*b6b0*/  ULDC UR4, c[0x0][0x22c] ;  /* 0x00008b0000047ab9 */ /* 0x000fe20000000800 */
[----:B------:R-:W-:-:S02]  /*b6c0*/  LOP3.LUT R104, R3, 0x150, R201, 0xfe, !PT ;  /* 0x0000015003687812 */ /* 0x000fc400078efec9 */
[----:B---3--:R-:W-:Y:S02]  /*b6d0*/  PRMT R17, R8, 0x7632, R17 ;  /* 0x0000763208117816 */ /* 0x008fe40000000011 */
[----:B------:R-:W3:Y:S01]  /*b6e0*/  LDC R8, c[0x0][0x248] ;  /* 0x00009200ff087b82 */ /* 0x000ee20000000800 */
[----:B------:R-:W-:Y:S01]  /*b6f0*/  LEA.HI.X.SX32 R7, R23, R58, 0x1, P6 ;  /* 0x0000003a17077211 */ /* 0x000fe200030f0eff */
[----:B--2---:R-:W-:Y:S01]  /*b700*/  IMAD R23, R32, 0x4, R23 ;  /* 0x0000000420177824 */ /* 0x004fe200078e0217 */
[----:B------:R2:W-:Y:S01]  /*b710*/  @P4 STG.E.U16 desc[UR10][R18.64], R12 ;  /* 0x0000000c12004986 */ /* 0x0005e2000c10150a */
[----:B------:R-:W-:Y:S02]  /*b720*/  PRMT R21, R12, 0x7632, R21 ;  /* 0x000076320c157816 */ /* 0x000fe40000000015 */
[----:B------:R-:W-:Y:S02]  /*b730*/  LOP3.LUT R93, R3, 0x154, R201, 0xfe, !PT ;  /* 0x00000154035d7812 */ /* 0x000fe400078efec9 */
[----:B------:R-:W-:Y:S01]  /*b740*/  ISETP.LT.AND P2, PT, R104, UR4, !P0 ;  /* 0x0000000468007c0c */ /* 0x000fe2000c741270 */
[----:B------:R-:W-:Y:S01]  /*b750*/  ULDC UR4, c[0x0][0x22c] ;  /* 0x00008b0000047ab9 */ /* 0x000fe20000000800 */
[----:B------:R-:W-:Y:S01]  /*b760*/  LEA R16, P6, R23, R56, 0x1 ;  /* 0x0000003817107211 */ /* 0x000fe200078c08ff */
[----:B--2---:R-:W2:Y:S01]  /*b770*/  LDC R12, c[0x0][0x248] ;  /* 0x00009200ff0c7b82 */ /* 0x004ea20000000800 */
[----:B0-----:R-:W-:Y:S01]  /*b780*/  IMAD R19, R20, 0x4, R23 ;  /* 0x0000000414137824 */ /* 0x001fe200078e0217 */
[----:B------:R-:W-:Y:S01]  /*b790*/  ISETP.LT.AND P4, PT, R93, UR4, !P0 ;  /* 0x000000045d007c0c */ /* 0x000fe2000c781270 */
[----:B------:R0:W-:Y:S01]  /*b7a0*/  @P3 STG.E.U16 desc[UR10][R4.64], R17 ;  /* 0x0000001104003986 */ /* 0x0001e2000c10150a */
[----:B------:R-:W-:Y:S01]  /*b7b0*/  LOP3.LUT R108, R3, 0x158, R201, 0xfe, !PT ;  /* 0x00000158036c7812 */ /* 0x000fe200078efec9 */
[----:B------:R-:W-:-:S03]  /*b7c0*/  ULDC UR4, c[0x0][0x22c] ;  /* 0x00008b0000047ab9 */ /* 0x000fc60000000800 */
[----:B------:R-:W4:Y:S01]  /*b7d0*/  LDC R18, c[0x0][0x248] ;  /* 0x00009200ff127b82 */ /* 0x000f220000000800 */
[----:B------:R1:W-:Y:S01]  /*b7e0*/  @P5 STG.E.U16 desc[UR10][R6.64], R21 ;  /* 0x0000001506005986 */ /* 0x0003e2000c10150a */
[----:B------:R-:W-:Y:S01]  /*b7f0*/  ISETP.LT.AND P3, PT, R108, UR4, !P0 ;  /* 0x000000046c007c0c */ /* 0x000fe2000c761270 */
[----:B------:R-:W-:Y:S01]  /*b800*/  ULDC UR4, c[0x0][0x22c] ;  /* 0x00008b0000047ab9 */ /* 0x000fe20000000800 */
[----:B0-----:R-:W-:-:S04]  /*b810*/  LEA.HI.X.SX32 R17, R23, R58, 0x1, P6 ;  /* 0x0000003a17117211 */ /* 0x001fc800030f0eff */
[----:B------:R-:W0:Y:S01]  /*b820*/  LDC R20, c[0x0][0x248] ;  /* 0x00009200ff147b82 */ /* 0x000e220000000800 */
[----:B------:R-:W-:Y:S01]  /*b830*/  LEA R4, P6, R19, R56, 0x1 ;  /* 0x0000003813047211 */ /* 0x000fe200078c08ff */
[----:B-1----:R-:W-:-:S03]  /*b840*/  IMAD R21, R22, 0x4, R19 ;  /* 0x0000000416157824 */ /* 0x002fc600078e0213 */
[----:B------:R-:W-:Y:S01]  /*b850*/  LEA.HI.X.SX32 R5, R19, R58, 0x1, P6 ;  /* 0x0000003a13057211 */ /* 0x000fe200030f0eff */
[----:B------:R1:W-:Y:S01]  /*b860*/  @P2 STG.E.U16 desc[UR10][R16.64], R9 ;  /* 0x0000000910002986 */ /* 0x0003e2000c10150a */
[----:B------:R-:W-:Y:S01]  /*b870*/  LOP3.LUT R101, R3, 0x15c, R201, 0xfe, !PT ;  /* 0x0000015c03657812 */ /* 0x000fe200078efec9 */
[----:B------:R-:W5:Y:S01]  /*b880*/  LDC R22, c[0x0][0x248] ;  /* 0x00009200ff167b82 */ /* 0x000f620000000800 */
[C---:B------:R-:W-:Y:S01]  /*b890*/  LEA R6, P6, R21.reuse, R56, 0x1 ;  /* 0x0000003815067211 */ /* 0x040fe200078c08ff */
[----:B------:R2:W-:Y:S03]  /*b8a0*/  @P4 STG.E.U16 desc[UR10][R4.64], R13 ;  /* 0x0000000d04004986 */ /* 0x0005e6000c10150a */
[----:B------:R-:W-:Y:S01]  /*b8b0*/  LEA.HI.X.SX32 R7, R21, R58, 0x1, P6 ;  /* 0x0000003a15077211 */ /* 0x000fe200030f0eff */
[----:B---3--:R-:W-:Y:S01]  /*b8c0*/  IMAD R21, R8, 0x4, R21 ;  /* 0x0000000408157824 */ /* 0x008fe200078e0215 */
[----:B------:R-:W-:Y:S01]  /*b8d0*/  LOP3.LUT R105, R3, 0x160, R201, 0xfe, !PT ;  /* 0x0000016003697812 */ /* 0x000fe200078efec9 */
[----:B-1----:R-:W1:Y:S01]  /*b8e0*/  LDC R16, c[0x0][0x248] ;  /* 0x00009200ff107b82 */ /* 0x002e620000000800 */
[----:B--2---:R-:W-:Y:S01]  /*b8f0*/  PRMT R5, R9, 0x7632, R5 ;  /* 0x0000763209057816 */ /* 0x004fe20000000005 */
[----:B------:R-:W-:Y:S01]  /*b900*/  IMAD R17, R12, 0x4, R21 ;  /* 0x000000040c117824 */ /* 0x000fe200078e0215 */
[----:B------:R-:W-:Y:S01]  /*b910*/  ISETP.LT.AND P5, PT, R101, UR4, !P0 ;  /* 0x0000000465007c0c */ /* 0x000fe2000c7a1270 */
[----:B------:R-:W-:Y:S01]  /*b920*/  ULDC UR4, c[0x0][0x22c] ;  /* 0x00008b0000047ab9 */ /* 0x000fe20000000800 */
[----:B------:R-:W-:Y:S01]  /*b930*/  LOP3.LUT R106, R3, 0x164, R201, 0xfe, !PT ;  /* 0x00000164036a7812 */ /* 0x000fe200078efec9 */
[----:B------:R2:W-:Y:S01]  /*b940*/  @P3 STG.E.U16 desc[UR10][R6.64], R5 ;  /* 0x0000000506003986 */ /* 0x0005e2000c10150a */
[----:B------:R-:W-:Y:S01]  /*b950*/  LEA R8, P3, R21, R56, 0x1 ;  /* 0x0000003815087211 */ /* 0x000fe200078608ff */
[----:B------:R-:W3:Y:S01]  /*b960*/  LDC R12, c[0x0][0x248] ;  /* 0x00009200ff0c7b82 */ /* 0x000ee20000000800 */
[----:B------:R-:W-:Y:S01]  /*b970*/  ISETP.LT.AND P2, PT, R105, UR4, !P0 ;  /* 0x0000000469007c0c */ /* 0x000fe2000c741270 */
[----:B------:R-:W-:Y:S01]  /*b980*/  ULDC UR4, c[0x0][0x22c] ;  /* 0x00008b0000047ab9 */ /* 0x000fe20000000800 */
[----:B------:R-:W-:-:S02]  /*b990*/  LEA.HI.X.SX32 R9, R21, R58, 0x1, P3 ;  /* 0x0000003a15097211 */ /* 0x000fc400018f0eff */
[----:B------:R-:W-:Y:S02]  /*b9a0*/  LEA R4, P3, R17, R56, 0x1 ;  /* 0x0000003811047211 */ /* 0x000fe400078608ff */
[----:B------:R-:W-:Y:S01]  /*b9b0*/  ISETP.LT.AND P4, PT, R106, UR4, !P0 ;  /* 0x000000046a007c0c */ /* 0x000fe2000c781270 */
[----:B------:R-:W-:Y:S01]  /*b9c0*/  ULDC UR4, c[0x0][0x22c] ;  /* 0x00008b0000047ab9 */ /* 0x000fe20000000800 */
[----:B--2---:R-:W-:Y:S01]  /*b9d0*/  PRMT R7, R13, 0x7632, R7 ;  /* 0x000076320d077816 */ /* 0x004fe20000000007 */
[----:B----4-:R-:W-:Y:S01]  /*b9e0*/  IMAD R13, R18, 0x4, R17 ;  /* 0x00000004120d7824 */ /* 0x010fe200078e0211 */
[----:B------:R-:W-:Y:S01]  /*b9f0*/  LEA.HI.X.SX32 R5, R17, R58, 0x1, P3 ;  /* 0x0000003a11057211 */ /* 0x000fe200018f0eff */
[----:B------:R-:W2:Y:S03]  /*ba00*/  LDC R18, c[0x0][0x248] ;  /* 0x00009200ff127b82 */ /* 0x000ea60000000800 */
[----:B------:R-:W-:Y:S01]  /*ba10*/  LEA R6, P3, R13, R56, 0x1 ;  /* 0x000000380d067211 */ /* 0x000fe200078608ff */
[----:B------:R4:W-:Y:S01]  /*ba20*/  @P5 STG.E.U16 desc[UR10][R8.64], R7 ;  /* 0x0000000708005986 */ /* 0x0009e2000c10150a */
[----:B------:R-:W-:-:S03]  /*ba30*/  LOP3.LUT R95, R3, 0x168, R201, 0xfe, !PT ;  /* 0x00000168035f7812 */ /* 0x000fc600078efec9 */
[----:B------:R3:W-:Y:S01]  /*ba40*/  @P2 STG.E.U16 desc[UR10][R4.64], R10 ;  /* 0x0000000a04002986 */ /* 0x0007e2000c10150a */
[----:B------:R-:W-:Y:S01]  /*ba50*/  ISETP.LT.AND P6, PT, R95, UR4, !P0 ;  /* 0x000000045f007c0c */ /* 0x000fe2000c7c1270 */
[----:B------:R-:W-:Y:S01]  /*ba60*/  ULDC UR4, c[0x0][0x22c] ;  /* 0x00008b0000047ab9 */ /* 0x000fe20000000800 */
[----:B----4-:R-:W-:Y:S01]  /*ba70*/  LEA.HI.X.SX32 R7, R13, R58, 0x1, P3 ;  /* 0x0000003a0d077211 */ /* 0x010fe200018f0eff */
[----:B-1----:R-:W-:Y:S02]  /*ba80*/  IMAD R13, R16, 0x4, R13 ;  /* 0x00000004100d7824 */ /* 0x002fe400078e020d */
[----:B------:R-:W1:Y:S02]  /*ba90*/  LDC R16, c[0x0][0x248] ;  /* 0x00009200ff107b82 */ /* 0x000e640000000800 */
[----:B------:R4:W-:Y:S01]  /*baa0*/  @P4 STG.E.U16 desc[UR10][R6.64], R14 ;  /* 0x0000000e06004986 */ /* 0x0009e2000c10150a */
[----:B------:R-:W-:Y:S01]  /*bab0*/  LEA R8, P4, R13, R56, 0x1 ;  /* 0x000000380d087211 */ /* 0x000fe200078808ff */
[----:B---3--:R-:W-:Y:S01]  /*bac0*/  IMAD R5, R12, 0x4, R13 ;  /* 0x000000040c057824 */ /* 0x008fe200078e020d */
[----:B----4-:R-:W-:-:S03]  /*bad0*/  PRMT R7, R10, 0x7632, R7 ;  /* 0x000076320a077816 */ /* 0x010fc60000000007 */
[----:B------:R-:W3:Y:S01]  /*bae0*/  LDC R10, c[0x0][0x248] ;  /* 0x00009200ff0a7b82 */ /* 0x000ee20000000800 */
[----:B------:R-:W-:Y:S01]  /*baf0*/  LEA.HI.X.SX32 R9, R13, R58, 0x1, P4 ;  /* 0x0000003a0d097211 */ /* 0x000fe200020f0eff */
[----:B0-----:R-:W-:Y:S01]  /*bb00*/  IMAD R13, R20, 0x4, R5 ;  /* 0x00000004140d7824 */ /* 0x001fe200078e0205 */
[----:B------:R-:W-:Y:S02]  /*bb10*/  LOP3.LUT R103, R3, 0x16c, R201, 0xfe, !PT ;  /* 0x0000016c03677812 */ /* 0x000fe400078efec9 */
[----:B------:R-:W-:Y:S01]  /*bb20*/  PRMT R19, R14, 0x7632, R19 ;  /* 0x000076320e137816 */ /* 0x000fe20000000013 */
[----:B------:R0:W-:Y:S01]  /*bb30*/  @P6 STG.E.U16 desc[UR10][R8.64], R7 ;  /* 0x0000000708006986 */ /* 0x0001e2000c10150a */
[----:B------:R-:W-:Y:S01]  /*bb40*/  LEA R6, P6, R13, R56, 0x1 ;  /* 0x000000380d067211 */ /* 0x000fe200078c08ff */
[----:B--2---:R-:W-:Y:S01]  /*bb50*/  IMAD R17, R18, 0x4, R13 ;  /* 0x0000000412117824 */ /* 0x004fe200078e020d */
[----:B------:R-:W-:Y:S01]  /*bb60*/  ISETP.LT.AND P5, PT, R103, UR4, !P0 ;  /* 0x0000000467007c0c */ /* 0x000fe2000c7a1270 */
[----:B------:R-:W2:Y:S01]  /*bb70*/  LDC R14, c[0x0][0x248] ;  /* 0x00009200ff0e7b82 */ /* 0x000ea20000000800 */
[C-C-:B------:R-:W-:Y:S01]  /*bb80*/  LOP3.LUT R99, R3.reuse, 0x170, R201.reuse, 0xfe, !PT ;  /* 0x0000017003637812 */ /* 0x140fe200078efec9 */
[----:B------:R-:W-:Y:S01]  /*bb90*/  ULDC UR4, c[0x0][0x22c] ;  /* 0x00008b0000047ab9 */ /* 0x000fe20000000800 */
[----:B------:R-:W-:-:S02]  /*bba0*/  LOP3.LUT R102, R3, 0x174, R201, 0xfe, !PT ;  /* 0x0000017403667812 */ /* 0x000fc400078efec9 */
[----:B------:R-:W-:Y:S02]  /*bbb0*/  LEA R4, P4, R5, R56, 0x1 ;  /* 0x0000003805047211 */ /* 0x000fe400078808ff */
[----:B0-----:R-:W-:Y:S01]  /*bbc0*/  LEA.HI.X.SX32 R7, R13, R58, 0x1, P6 ;  /* 0x0000003a0d077211 */ /* 0x001fe200030f0eff */
[----:B------:R-:W0:Y:S01]  /*bbd0*/  LDC R18, c[0x0][0x248] ;  /* 0x00009200ff127b82 */ /* 0x000e220000000800 */
[----:B------:R-:W-:Y:S02]  /*bbe0*/  LEA R12, P6, R17, R56, 0x1 ;  /* 0x00000038110c7211 */ /* 0x000fe400078c08ff */
[----:B------:R-:W-:Y:S01]  /*bbf0*/  ISETP.LT.AND P2, PT, R99, UR4, !P0 ;  /* 0x0000000463007c0c */ /* 0x000fe2000c741270 */
[----:B------:R-:W-:Y:S01]  /*bc00*/  ULDC UR4, c[0x0][0x22c] ;  /* 0x00008b0000047ab9 */ /* 0x000fe20000000800 */
[----:B------:R-:W-:Y:S01]  /*bc10*/  ISETP.LT.AND P3, PT, R102, UR5, !P0 ;  /* 0x0000000566007c0c */ /* 0x000fe2000c761270 */
[----:B------:R-:W-:Y:S01]  /*bc20*/  ULDC UR5, c[0x0][0x22c] ;  /* 0x00008b0000057ab9 */ /* 0x000fe20000000800 */
[-C--:B------:R-:W-:Y:S01]  /*bc30*/  LEA.HI.X.SX32 R5, R5, R58.reuse, 0x1, P4 ;  /* 0x0000003a05057211 */ /* 0x080fe200020f0eff */
[----:B------:R-:W4:Y:S01]  /*bc40*/  LDC R20, c[0x0][0x248] ;  /* 0x00009200ff147b82 */ /* 0x000f220000000800 */
[----:B------:R-:W-:Y:S01]  /*bc50*/  LEA.HI.X.SX32 R13, R17, R58, 0x1, P6 ;  /* 0x0000003a110d7211 */ /* 0x000fe200030f0eff */
[----:B---3--:R-:W-:-:S02]  /*bc60*/  IMAD R17, R10, 0x4, R17 ;  /* 0x000000040a117824 */ /* 0x008fc400078e0211 */
[----:B------:R3:W-:Y:S04]  /*bc70*/  @P5 STG.E.U16 desc[UR10][R4.64], R19 ;  /* 0x0000001304005986 */ /* 0x0007e8000c10150a */
[----:B------:R-:W5:Y:S01]  /*bc80*/  LDC R10, c[0x0][0x248] ;  /* 0x00009200ff0a7b82 */ /* 0x000f620000000800 */
[----:B-1----:R-:W-:Y:S01]  /*bc90*/  IMAD R9, R16, 0x4, R17 ;  /* 0x0000000410097824 */ /* 0x002fe200078e0211 */
[----:B------:R-:W-:Y:S01]  /*bca0*/  LOP3.LUT R100, R3, 0x178, R201, 0xfe, !PT ;  /* 0x0000017803647812 */ /* 0x000fe200078efec9 */
[----:B------:R1:W-:Y:S01]  /*bcb0*/  @P2 STG.E.U16 desc[UR10][R6.64], R11 ;  /* 0x0000000b06002986 */ /* 0x0003e2000c10150a */
[----:B---3--:R-:W-:-:S03]  /*bcc0*/  LEA R4, P6, R17, R56, 0x1 ;  /* 0x0000003811047211 */ /* 0x008fc600078c08ff */
[----:B------:R3:W-:Y:S01]  /*bcd0*/  @P3 STG.E.U16 desc[UR10][R12.64], R15 ;  /* 0x0000000f0c003986 */ /* 0x0007e2000c10150a */
[----:B------:R-:W-:Y:S01]  /*bce0*/  ISETP.LT.AND P4, PT, R100, UR4, !P0 ;  /* 0x0000000464007c0c */ /* 0x000fe2000c781270 */
[----:B------:R-:W-:Y:S01]  /*bcf0*/  ULDC UR4, c[0x0][0x22c] ;  /* 0x00008b0000047ab9 */ /* 0x000fe20000000800 */
[----:B------:R-:W-:Y:S02]  /*bd00*/  LEA.HI.X.SX32 R5, R17, R58, 0x1, P6 ;  /* 0x0000003a11057211 */ /* 0x000fe400030f0eff */
[----:B-1----:R-:W-:Y:S02]  /*bd10*/  LEA R6, P6, R9, R56, 0x1 ;  /* 0x0000003809067211 */ /* 0x002fe400078c08ff */
[----:B------:R-:W-:Y:S01]  /*bd20*/  LOP3.LUT R98, R3, 0x17c, R201, 0xfe, !PT ;  /* 0x0000017c03627812 */ /* 0x000fe200078efec9 */
[----:B---3--:R-:W1:Y:S01]  /*bd30*/  LDC R12, c[0x0][0x248] ;  /* 0x00009200ff0c7b82 */ /* 0x008e620000000800 */
[----:B------:R-:W-:Y:S01]  /*bd40*/  LEA.HI.X.SX32 R7, R9, R58, 0x1, P6 ;  /* 0x0000003a09077211 */ /* 0x000fe200030f0eff */
[----:B--2---:R-:W-:Y:S01]  /*bd50*/  IMAD R9, R14, 0x4, R9 ;  /* 0x000000040e097824 */ /* 0x004fe200078e0209 */
[----:B------:R-:W-:Y:S01]  /*bd60*/  ISETP.LT.AND P5, PT, R98, UR4, !P0 ;  /* 0x0000000462007c0c */ /* 0x000fe2000c7a1270 */
[----:B------:R-:W-:Y:S01]  /*bd70*/  ULDC UR4, c[0x0][0x22c] ;  /* 0x00008b0000047ab9 */ /* 0x000fe20000000800 */
[----:B------:R-:W-:-:S03]  /*bd80*/  PRMT R13, R11, 0x7632, R13 ;  /* 0x000076320b0d7816 */ /* 0x000fc6000000000d */
[----:B------:R-:W2:Y:S01]  /*bd90*/  LDC R14, c[0x0][0x248] ;  /* 0x00009200ff0e7b82 */ /* 0x000ea20000000800 */
[----:B0-----:R-:W-:Y:S01]  /*bda0*/  IMAD R11, R18, 0x4, R9 ;  /* 0x00000004120b7824 */ /* 0x001fe200078e0209 */
[--C-:B------:R-:W-:Y:S01]  /*bdb0*/  LOP3.LUT R90, R3, 0x180, R201.reuse, 0xfe, !PT ;  /* 0x00000180035a7812 */ /* 0x100fe200078efec9 */
[----:B------:R0:W-:Y:S01]  /*bdc0*/  @P4 STG.E.U16 desc[UR10][R4.64], R13 ;  /* 0x0000000d04004986 */ /* 0x0001e2000c10150a */
[----:B------:R-:W-:Y:S02]  /*bdd0*/  PRMT R16, R15, 0x7632, R16 ;  /* 0x000076320f107816 */ /* 0x000fe40000000010 */
[C-C-:B------:R-:W-:Y:S02]  /*bde0*/  LOP3.LUT R96, R3.reuse, 0x184, R201.reuse, 0xfe, !PT ;  /* 0x0000018403607812 */ /* 0x140fe400078efec9 */
[----:B------:R-:W-:Y:S01]  /*bdf0*/  ISETP.LT.AND P2, PT, R90, UR4, !P0 ;  /* 0x000000045a007c0c */ /* 0x000fe2000c741270 */
[----:B------:R-:W-:Y:S01]  /*be00*/  ULDC UR4, c[0x0][0x22c] ;  /* 0x00008b0000047ab9 */ /* 0x000fe20000000800 */
[----:B------:R3:W-:Y:S01]  /*be10*/  @P5 STG.E.U16 desc[UR10][R6.64], R16 ;  /* 0x0000001006005986 */ /* 0x0007e2000c10150a */
[----:B------:R-:W-:Y:S01]  /*be20*/  ISETP.LT.AND P3, PT, R96, UR4, !P0 ;  /* 0x0000000460007c0c */ /* 0x000fe2000c761270 */
[----:B------:R-:W-:Y:S01]  /*be30*/  ULDC UR4, c[0x0][0x22c] ;  /* 0x00008b0000047ab9 */ /* 0x000fe20000000800 */
[----:B------:R-:W-:Y:S01]  /*be40*/  LOP3.LUT R97, R3, 0x188, R201, 0xfe, !PT ;  /* 0x0000018803617812 */ /* 0x000fe200078efec9 */
[----:B------:R-:W4:Y:S01]  /*be50*/  LDC R18, c[0x0][0x248] ;  /* 0x00009200ff127b82 */ /* 0x000f220000000800 */
[-C--:B0-----:R-:W-:Y:S01]  /*be60*/  LEA R4, P6, R11, R56.reuse, 0x1 ;  /* 0x000000380b047211 */ /* 0x081fe200078c08ff */
[----:B-----5:R-:W-:Y:S01]  /*be70*/  IMAD R13, R10, 0x4, R11 ;  /* 0x000000040a0d7824 */ /* 0x020fe200078e020b */
[----:B------:R-:W-:-:S02]  /*be80*/  LEA R8, P5, R9, R56, 0x1 ;  /* 0x0000003809087211 */ /* 0x000fc400078a08ff */
[----:B------:R-:W-:-:S03]  /*be90*/  LEA.HI.X.SX32 R5, R11, R58, 0x1, P6 ;  /* 0x0000003a0b057211 */ /* 0x000fc600030f0eff */
[----:B------:R-:W0:Y:S01]  /*bea0*/  LDC R10, c[0x0][0x248] ;  /* 0x00009200ff0a7b82 */ /* 0x000e220000000800 */
[----:B---3--:R-:W-:Y:S02]  /*beb0*/  LEA R6, P6, R13, R56, 0x1 ;  /* 0x000000380d067211 */ /* 0x008fe400078c08ff */
[-C--:B------:R-:W-:Y:S02]  /*bec0*/  LEA.HI.X.SX32 R9, R9, R58.reuse, 0x1, P5 ;  /* 0x0000003a09097211 */ /* 0x080fe400028f0eff */
[----:B------:R-:W-:-:S03]  /*bed0*/  LEA.HI.X.SX32 R7, R13, R58, 0x1, P6 ;  /* 0x0000003a0d077211 */ /* 0x000fc600030f0eff */
[----:B------:R-:W3:Y:S01]  /*bee0*/  LDC R16, c[0x0][0x248] ;  /* 0x00009200ff107b82 */ /* 0x000ee20000000800 */
[----:B------:R-:W-:Y:S01]  /*bef0*/  ISETP.LT.AND P4, PT, R97, UR4, !P0 ;  /* 0x0000000461007c0c */ /* 0x000fe2000c781270 */
[----:B-1----:R-:W-:Y:S01]  /*bf00*/  IMAD R13, R12, 0x4, R13 ;  /* 0x000000040c0d7824 */ /* 0x002fe200078e020d */
[----:B------:R1:W-:Y:S01]  /*bf10*/  @P2 STG.E.U16 desc[UR10][R8.64], R24 ;  /* 0x0000001808002986 */ /* 0x0003e2000c10150a */
[----:B------:R-:W-:Y:S01]  /*bf20*/  LOP3.LUT R87, R3, 0x18c, R201, 0xfe, !PT ;  /* 0x0000018c03577812 */ /* 0x000fe200078efec9 */
[----:B------:R-:W-:Y:S01]  /*bf30*/  ULDC UR4, c[0x0][0x22c] ;  /* 0x00008b0000047ab9 */ /* 0x000fe20000000800 */
[----:B--2---:R-:W-:Y:S01]  /*bf40*/  IMAD R11, R14, 0x4, R13 ;  /* 0x000000040e0b7824 */ /* 0x004fe200078e020d */
[----:B------:R2:W-:Y:S01]  /*bf50*/  @P3 STG.E.U16 desc[UR10][R4.64], R28 ;  /* 0x0000001c04003986 */ /* 0x0005e2000c10150a */
[----:B------:R-:W5:Y:S01]  /*bf60*/  LDC R12, c[0x0][0x248] ;  /* 0x00009200ff0c7b82 */ /* 0x000f620000000800 */
[----:B------:R-:W-:Y:S01]  /*bf70*/  ISETP.LT.AND P5, PT, R87, UR4, !P0 ;  /* 0x0000000457007c0c */ /* 0x000fe2000c7a1270 */
[----:B------:R-:W-:Y:S01]  /*bf80*/  ULDC UR4, c[0x0][0x22c] ;  /* 0x00008b0000047ab9 */ /* 0x000fe20000000800 */
[----:B-1----:R-:W-:-:S05]  /*bf90*/  LEA R8, P6, R13, R56, 0x1 ;  /* 0x000000380d087211 */ /* 0x002fca00078c08ff */
[----:B------:R-:W1:Y:S01]  /*bfa0*/  LDC R14, c[0x0][0x248] ;  /* 0x00009200ff0e7b82 */ /* 0x000e620000000800 */
[----:B--2---:R-:W-:Y:S02]  /*bfb0*/  PRMT R5, R24, 0x7632, R5 ;  /* 0x0000763218057816 */ /* 0x004fe40000000005 */
[----:B------:R-:W-:Y:S02]  /*bfc0*/  LEA.HI.X.SX32 R9, R13, R58, 0x1, P6 ;  /* 0x0000003a0d097211 */ /* 0x000fe400030f0eff */
[----:B------:R-:W-:Y:S01]  /*bfd0*/  LEA R4, P6, R11, R56, 0x1 ;  /* 0x000000380b047211 */ /* 0x000fe200078c08ff */
[----:B------:R2:W-:Y:S01]  /*bfe0*/  @P4 STG.E.U16 desc[UR10][R6.64], R5 ;  /* 0x0000000506004986 */ /* 0x0005e2000c10150a */
[C-C-:B------:R-:W-:Y:S02]  /*bff0*/  LOP3.LUT R94, R3.reuse, 0x190, R201.reuse, 0xfe, !PT ;  /* 0x00000190035e7812 */ /* 0x140fe400078efec9 */
[----:B------:R-:W-:Y:S02]  /*c000*/  LOP3.LUT R92, R3, 0x194, R201, 0xfe, !PT ;  /* 0x00000194035c7812 */ /* 0x000fe400078efec9 */
[----:B------:R-:W-:Y:S01]  /*c010*/  ISETP.LT.AND P2, PT, R94, UR4, !P0 ;  /* 0x000000045e007c0c */ /* 0x000fe2000c741270 */
[----:B------:R-:W-:Y:S01]  /*c020*/  ULDC UR4, c[0x0][0x22c] ;  /* 0x00008b0000047ab9 */ /* 0x000fe20000000800 */
[----:B------:R-:W-:-:S02]  /*c030*/  PRMT R28, R28, 0x7632, R28 ;  /* 0x000076321c1c7816 */ /* 0x000fc4000000001c */
[----:B--2---:R-:W-:Y:S01]  /*c040*/  LEA.HI.X.SX32 R5, R11, R58, 0x1, P6 ;  /* 0x0000003a0b057211 */ /* 0x004fe200030f0eff */
[----:B0-----:R-:W-:Y:S02]  /*c050*/  IMAD R11, R10, 0x4, R11 ;  /* 0x000000040a0b7824 */ /* 0x001fe400078e020b */
[----:B------:R-:W0:Y:S01]  /*c060*/  LDC R10, c[0x0][0x248] ;  /* 0x00009200ff0a7b82 */ /* 0x000e220000000800 */
[----:B------:R-:W-:Y:S01]  /*c070*/  LOP3.LUT R83, R3, 0x198, R201, 0xfe, !PT ;  /* 0x0000019803537812 */ /* 0x000fe200078efec9 */
[----:B---3--:R-:W-:Y:S01]  /*c080*/  IMAD R13, R16, 0x4, R11 ;  /* 0x00000004100d7824 */ /* 0x008fe200078e020b */
[C---:B------:R-:W-:Y:S02]  /*c090*/  LEA R6, P6, R11.reuse, R56, 0x1 ;  /* 0x000000380b067211 */ /* 0x040fe400078c08ff */
[----:B------:R-:W-:Y:S01]  /*c0a0*/  ISETP.LT.AND P3, PT, R92, UR4, !P0 ;  /* 0x000000045c007c0c */ /* 0x000fe2000c761270 */
[----:B------:R-:W-:Y:S02]  /*c0b0*/  ULDC UR4, c[0x0][0x22c] ;  /* 0x00008b0000047ab9 */ /* 0x000fe40000000800 */
[----:B------:R-:W2:Y:S01]  /*c0c0*/  LDC R16, c[0x0][0x248] ;  /* 0x00009200ff107b82 */ /* 0x000ea20000000800 */
[----:B------:R3:W-:Y:S01]  /*c0d0*/  @P5 STG.E.U16 desc[UR10][R8.64], R28 ;  /* 0x0000001c08005986 */ /* 0x0007e2000c10150a */
[----:B------:R-:W-:-:S02]  /*c0e0*/  LEA.HI.X.SX32 R7, R11, R58, 0x1, P6 ;  /* 0x0000003a0b077211 */ /* 0x000fc400030f0eff */
[----:B------:R-:W-:Y:S01]  /*c0f0*/  ISETP.LT.AND P4, PT, R83, UR4, !P0 ;  /* 0x0000000453007c0c */ /* 0x000fe2000c781270 */
[----:B------:R4:W-:Y:S01]  /*c100*/  @P2 STG.E.U16 desc[UR10][R4.64], R25 ;  /* 0x0000001904002986 */ /* 0x0009e2000c10150a */
[----:B------:R-:W-:Y:S01]  /*c110*/  LOP3.LUT R91, R3, 0x19c, R201, 0xfe, !PT ;  /* 0x0000019c035b7812 */ /* 0x000fe200078efec9 */
[----:B------:R-:W-:Y:S01]  /*c120*/  ULDC UR4, c[0x0][0x22c] ;  /* 0x00008b0000047ab9 */ /* 0x000fe20000000800 */
[----:B---3--:R-:W-:-:S04]  /*c130*/  LEA R8, P6, R13, R56, 0x1 ;  /* 0x000000380d087211 */ /* 0x008fc800078c08ff */
[----:B------:R-:W-:Y:S01]  /*c140*/  LEA.HI.X.SX32 R9, R13, R58, 0x1, P6 ;  /* 0x0000003a0d097211 */ /* 0x000fe200030f0eff */
[----:B-----5:R-:W-:Y:S01]  /*c150*/  IMAD R13, R12, 0x4, R13 ;  /* 0x000000040c0d7824 */ /* 0x020fe200078e020d */
[----:B----4-:R-:W-:Y:S01]  /*c160*/  PRMT R5, R25, 0x7632, R5 ;  /* 0x0000763219057816 */ /* 0x010fe20000000005 */
[----:B------:R-:W3:Y:S02]  /*c170*/  LDC R12, c[0x0][0x248] ;  /* 0x00009200ff0c7b82 */ /* 0x000ee40000000800 */
[----:B-1----:R-:W-:Y:S01]  /*c180*/  IMAD R11, R14, 0x4, R13 ;  /* 0x000000040e0b7824 */ /* 0x002fe200078e020d */
[----:B------:R-:W-:Y:S01]  /*c190*/  LEA R4, P6, R13, R56, 0x1 ;  /* 0x000000380d047211 */ /* 0x000fe200078c08ff */
[----:B------:R-:W-:Y:S04]  /*c1a0*/  @P3 STG.E.U16 desc[UR10][R6.64], R29 ;  /* 0x0000001d06003986 */ /* 0x000fe8000c10150a */
[----:B------:R1:W-:Y:S01]  /*c1b0*/  @P4 STG.E.U16 desc[UR10][R8.64], R5 ;  /* 0x0000000508004986 */ /* 0x0003e2000c10150a */
[----:B------:R-:W4:Y:S01]  /*c1c0*/  LDC R14, c[0x0][0x248] ;  /* 0x00009200ff0e7b82 */ /* 0x000f220000000800 */
[----:B------:R-:W-:Y:S01]  /*c1d0*/  ISETP.LT.AND P5, PT, R91, UR4, !P0 ;  /* 0x000000045b007c0c */ /* 0x000fe2000c7a1270 */
[----:B------:R-:W-:Y:S01]  /*c1e0*/  ULDC UR4, c[0x0][0x22c] ;  /* 0x00008b0000047ab9 */ /* 0x000fe20000000800 */
[----:B------:R-:W-:-:S02]  /*c1f0*/  LOP3.LUT R86, R3, 0x1a0, R201, 0xfe, !PT ;  /* 0x000001a003567812 */ /* 0x000fc400078efec9 */
[----:B-1----:R-:W-:Y:S01]  /*c200*/  LEA.HI.X.SX32 R5, R13, R58, 0x1, P6 ;  /* 0x0000003a0d057211 */ /* 0x002fe200030f0eff */
[----:B0-----:R-:W-:Y:S01]  /*c210*/  IMAD R9, R10, 0x4, R11 ;  /* 0x000000040a097824 */ /* 0x001fe200078e020b */
[----:B------:R-:W-:-:S04]  /*c220*/  LEA R6, P6, R11, R56, 0x1 ;  /* 0x000000380b067211 */ /* 0x000fc800078c08ff */
[----:B------:R-:W-:Y:S01]  /*c230*/  LEA.HI.X.SX32 R7, R11, R58, 0x1, P6 ;  /* 0x0000003a0b077211 */ /* 0x000fe200030f0eff */
[----:B--2---:R-:W-:Y:S02]  /*c240*/  IMAD R11, R16, 0x4, R9 ;  /* 0x00000004100b7824 */ /* 0x004fe400078e0209 */
[----:B------:R-:W0:Y:S01]  /*c250*/  LDC R16, c[0x0][0x248] ;  /* 0x00009200ff107b82 */ /* 0x000e220000000800 */
[----:B------:R-:W-:Y:S01]  /*c260*/  ISETP.LT.AND P2, PT, R86, UR4, !P0 ;  /* 0x0000000456007c0c */ /* 0x000fe2000c741270 */
[----:B------:R-:W-:Y:S01]  /*c270*/  ULDC UR4, c[0x0][0x22c] ;  /* 0x00008b0000047ab9 */ /* 0x000fe20000000800 */
[----:B------:R-:W-:Y:S02]  /*c280*/  PRMT R15, R29, 0x7632, R15 ;  /* 0x000076321d0f7816 */ /* 0x000fe4000000000f */
[----:B------:R-:W-:Y:S02]  /*c290*/  LEA R8, P6, R9, R56, 0x1 ;  /* 0x0000003809087211 */ /* 0x000fe400078c08ff */
[----:B------:R-:W-:Y:S01]  /*c2a0*/  LOP3.LUT R89, R3, 0x1a4, R201, 0xfe, !PT ;  /* 0x000001a403597812 */ /* 0x000fe200078efec9 */
[----:B------:R3:W-:Y:S01]  /*c2b0*/  @P5 STG.E.U16 desc[UR10][R4.64], R15 ;  /* 0x0000000f04005986 */ /* 0x0007e2000c10150a */
[----:B------:R-:W-:-:S02]  /*c2c0*/  LEA.HI.X.SX32 R9, R9, R58, 0x1, P6 ;  /* 0x0000003a09097211 */ /* 0x000fc400030f0eff */
[----:B------:R-:W-:Y:S02]  /*c2d0*/  LEA R10, P6, R11, R56, 0x1 ;  /* 0x000000380b0a7211 */ /* 0x000fe400078c08ff */
[----:B------:R-:W-:Y:S02]  /*c2e0*/  LOP3.LUT R82, R3, 0x1a8, R201, 0xfe, !PT ;  /* 0x000001a803527812 */ /* 0x000fe400078efec9 */
[----:B------:R-:W-:Y:S01]  /*c2f0*/  ISETP.LT.AND P3, PT, R89, UR4, !P0 ;  /* 0x0000000459007c0c */ /* 0x000fe2000c761270 */
[----:B------:R-:W-:Y:S01]  /*c300*/  ULDC UR4, c[0x0][0x22c] ;  /* 0x00008b0000047ab9 */ /* 0x000fe20000000800 */
[----:B---3--:R-:W-:Y:S01]  /*c310*/  IMAD R5, R12, 0x4, R11 ;  /* 0x000000040c057824 */ /* 0x008fe200078e020b */
[----:B------:R-:W-:Y:S01]  /*c320*/  LOP3.LUT R88, R3, 0x1ac, R201, 0xfe, !PT ;  /* 0x000001ac03587812 */ /* 0x000fe200078efec9 */
[----:B------:R4:W-:Y:S01]  /*c330*/  @P2 STG.E.U16 desc[UR10][R6.64], R26 ;  /* 0x0000001a06002986 */ /* 0x0009e2000c10150a */
[----:B------:R-:W-:Y:S02]  /*c340*/  LEA.HI.X.SX32 R11, R11, R58, 0x1, P6 ;  /* 0x0000003a0b0b7211 */ /* 0x000fe400030f0eff */
[----:B------:R-:W-:Y:S01]  /*c350*/  ISETP.LT.AND P4, PT, R82, UR4, !P0 ;  /* 0x0000000452007c0c */ /* 0x000fe2000c781270 */
[----:B------:R-:W-:Y:S01]  /*c360*/  ULDC UR4, c[0x0][0x22c] ;  /* 0x00008b0000047ab9 */ /* 0x000fe20000000800 */
[----:B------:R-:W-:-:S02]  /*c370*/  LEA R12, P6, R5, R56, 0x1 ;  /* 0x00000038050c7211 */ /* 0x000fc400078c08ff */
[----:B------:R-:W-:Y:S01]  /*c380*/  ISETP.LT.AND P5, PT, R88, UR4, !P0 ;  /* 0x0000000458007c0c */ /* 0x000fe2000c7a1270 */
[----:B----4-:R-:W-:Y:S01]  /*c390*/  IMAD R7, R14, 0x4, R5 ;  /* 0x000000040e077824 */ /* 0x010fe200078e0205 */
[----:B------:R-:W-:Y:S01]  /*c3a0*/  LEA.HI.X.SX32 R13, R5, R58, 0x1, P6 ;  /* 0x0000003a050d7211 */ /* 0x000fe200030f0eff */
[----:B------:R1:W-:Y:S01]  /*c3b0*/  @P3 STG.E.U16 desc[UR10][R8.64], R30 ;  /* 0x0000001e08003986 */ /* 0x0003e2000c10150a */
[----:B------:R-:W-:Y:S01]  /*c3c0*/  PRMT R26, R26, 0x7632, R26 ;  /* 0x000076321a1a7816 */ /* 0x000fe2000000001a */
[----:B0-----:R-:W-:Y:S01]  /*c3d0*/  IMAD R19, R16, 0x4, R7 ;  /* 0x0000000410137824 */ /* 0x001fe200078e0207 */
[----:B------:R-:W-:Y:S01]  /*c3e0*/  LEA R14, P6, R7, R56, 0x1 ;  /* 0x00000038070e7211 */ /* 0x000fe200078c08ff */
[----:B------:R-:W-:-:S03]  /*c3f0*/  ULDC UR4, c[0x0][0x22c] ;  /* 0x00008b0000047ab9 */ /* 0x000fc60000000800 */
[----:B------:R-:W-:Y:S02]  /*c400*/  LEA.HI.X.SX32 R15, R7, R58, 0x1, P6 ;  /* 0x0000003a070f7211 */ /* 0x000fe400030f0eff */
[----:B------:R-:W-:Y:S02]  /*c410*/  LEA R16, P6, R19, R56, 0x1 ;  /* 0x0000003813107211 */ /* 0x000fe400078c08ff */
[----:B-1----:R-:W-:Y:S02]  /*c420*/  PRMT R9, R30, 0x7632, R9 ;  /* 0x000076321e097816 */ /* 0x002fe40000000009 */
[----:B------:R-:W-:Y:S01]  /*c430*/  LOP3.LUT R85, R3, 0x1b0, R201, 0xfe, !PT ;  /* 0x000001b003557812 */ /* 0x000fe200078efec9 */
[----:B------:R-:W-:Y:S01]  /*c440*/  @P4 STG.E.U16 desc[UR10][R10.64], R26 ;  /* 0x0000001a0a004986 */ /* 0x000fe2000c10150a */
[----:B------:R-:W-:Y:S01]  /*c450*/  LEA.HI.X.SX32 R17, R19, R58, 0x1, P6 ;  /* 0x0000003a13117211 */ /* 0x000fe200030f0eff */
[----:B------:R-:W-:Y:S01]  /*c460*/  IMAD R19, R18, 0x4, R19 ;  /* 0x0000000412137824 */ /* 0x000fe200078e0213 */
[----:B------:R-:W-:Y:S01]  /*c470*/  ISETP.LT.AND P2, PT, R85, UR4, !P0 ;  /* 0x0000000455007c0c */ /* 0x000fe2000c741270 */
[----:B------:R-:W-:Y:S01]  /*c480*/  @P5 STG.E.U16 desc[UR10][R12.64], R9 ;  /* 0x000000090c005986 */ /* 0x000fe2000c10150a */
[----:B------:R-:W0:Y:S01]  /*c490*/  LDC R18, c[0x0][0x248] ;  /* 0x00009200ff127b82 */ /* 0x000e220000000800 */
[C-C-:B------:R-:W-:Y:S01]  /*c4a0*/  LOP3.LUT R81, R3.reuse, 0x1b4, R201.reuse, 0xfe, !PT ;  /* 0x000001b403517812 */ /* 0x140fe200078efec9 */
[----:B------:R-:W-:Y:S01]  /*c4b0*/  ULDC UR4, c[0x0][0x22c] ;  /* 0x00008b0000047ab9 */ /* 0x000fe20000000800 */
[----:B------:R1:W2:Y:S04]  /*c4c0*/  LDS.128 R4, [R2+UR8+0x800] ;  /* 0x0008000802047984 */ /* 0x0002a80008000c00 */
[----:B------:R3:W4:Y:S01]  /*c4d0*/  LDS.128 R8, [R0+UR8+0x800] ;  /* 0x0008000800087984 */ /* 0x0007220008000c00 */
[----:B------:R-:W-:-:S02]  /*c4e0*/  LOP3.LUT R80, R3, 0x1b8, R201, 0xfe, !PT ;  /* 0x000001b803507812 */ /* 0x000fc400078efec9 */
[----:B------:R-:W-:Y:S01]  /*c4f0*/  ISETP.LT.AND P3, PT, R81, UR4, !P0 ;  /* 0x0000000451007c0c */ /* 0x000fe2000c761270 */
[----:B------:R-:W-:Y:S01]  /*c500*/  ULDC UR4, c[0x0][0x22c] ;  /* 0x00008b0000047ab9 */ /* 0x000fe20000000800 */
[----:B------:R-:W-:Y:S01]  /*c510*/  LOP3.LUT R84, R3, 0x1bc, R201, 0xfe, !PT ;  /* 0x000001bc03547812 */ /* 0x000fe200078efec9 */
[----:B-1----:R-:W1:Y:S01]  /*c520*/  LDC R2, c[0x0][0x248] ;  /* 0x00009200ff027b82 */ /* 0x002e620000000800 */
[----:B------:R-:W-:Y:S01]  /*c530*/  ISETP.LT.AND P4, PT, R80, UR4, !P0 ;  /* 0x0000000450007c0c */ /* 0x000fe2000c781270 */
[----:B------:R-:W-:Y:S01]  /*c540*/  IMAD R21, R20, 0x4, R19 ;  /* 0x0000000414157824 */ /* 0x000fe200078e0213 */
[C---:B------:R-:W-:Y:S01]  /*c550*/  LEA R12, P6, R19.reuse, R56, 0x1 ;  /* 0x00000038130c7211 */ /* 0x040fe200078c08ff */
[----:B------:R-:W-:Y:S01]  /*c560*/  ULDC UR4, c[0x0][0x22c] ;  /* 0x00008b0000047ab9 */ /* 0x000fe20000000800 */
[----:B------:R5:W-:Y:S01]  /*c570*/  @P2 STG.E.U16 desc[UR10][R14.64], R27 ;  /* 0x0000001b0e002986 */ /* 0x000be2000c10150a */
[----:B------:R-:W-:Y:S01]  /*c580*/  ISETP.LT.AND P5, PT, R84, UR4, !P0 ;  /* 0x0000000454007c0c */ /* 0x000fe2000c7a1270 */
[----:B------:R-:W-:Y:S01]  /*c590*/  ULDC UR4, c[0x0][0x22c] ;  /* 0x00008b0000047ab9 */ /* 0x000fe20000000800 */
[----:B------:R-:W-:Y:S01]  /*c5a0*/  LEA.HI.X.SX32 R13, R19, R58, 0x1, P6 ;  /* 0x0000003a130d7211 */ /* 0x000fe200030f0eff */
[----:B---3--:R-:W3:Y:S01]  /*c5b0*/  LDC R0, c[0x0][0x248] ;  /* 0x00009200ff007b82 */ /* 0x008ee20000000800 */
[----:B------:R2:W-:Y:S01]  /*c5c0*/  @P3 STG.E.U16 desc[UR10][R16.64], R31 ;  /* 0x0000001f10003986 */ /* 0x0005e2000c10150a */
[----:B------:R-:W-:-:S02]  /*c5d0*/  LOP3.LUT R79, R3, 0x1c0, R201, 0xfe, !PT ;  /* 0x000001c0034f7812 */ /* 0x000fc400078efec9 */
[----:B-----5:R-:W-:-:S04]  /*c5e0*/  LEA R14, P6, R21, R56, 0x1 ;  /* 0x00000038150e7211 */ /* 0x020fc800078c08ff */
[----:B------:R-:W5:Y:S01]  /*c5f0*/  LDC R20, c[0x0][0x248] ;  /* 0x00009200ff147b82 */ /* 0x000f620000000800 */
[----:B------:R-:W-:Y:S02]  /*c600*/  PRMT R27, R27, 0x7632, R27 ;  /* 0x000076321b1b7816 */ /* 0x000fe4000000001b */
[----:B------:R-:W-:Y:S01]  /*c610*/  LEA.HI.X.SX32 R15, R21, R58, 0x1, P6 ;  /* 0x0000003a150f7211 */ /* 0x000fe200030f0eff */
[----:B------:R-:W-:Y:S01]  /*c620*/  IMAD R21, R22, 0x4, R21 ;  /* 0x0000000416157824 */ /* 0x000fe200078e0215 */
[----:B--2---:R-:W-:Y:S01]  /*c630*/  PRMT R17, R31, 0x7632, R17 ;  /* 0x000076321f117816 */ /* 0x004fe20000000011 */
[----:B------:R-:W-:Y:S01]  /*c640*/  @P4 STG.E.U16 desc[UR10][R12.64], R27 ;  /* 0x0000001b0c004986 */ /* 0x000fe2000c10150a */
[----:B------:R-:W-:Y:S01]  /*c650*/  LOP3.LUT R66, R3, 0x1c4, R201, 0xfe, !PT ;  /* 0x000001c403427812 */ /* 0x000fe200078efec9 */
[----:B0-----:R-:W-:Y:S01]  /*c660*/  IMAD R19, R18, 0x4, R21 ;  /* 0x0000000412137824 */ /* 0x001fe200078e0215 */
[----:B------:R-:W-:Y:S01]  /*c670*/  ISETP.LT.AND P2, PT, R79, UR4, !P0 ;  /* 0x000000044f007c0c */ /* 0x000fe2000c741270 */
[----:B------:R-:W0:Y:S01]  /*c680*/  LDC R18, c[0x0][0x248] ;  /* 0x00009200ff127b82 */ /* 0x000e220000000800 */
[----:B------:R-:W-:Y:S01]  /*c690*/  ULDC UR4, c[0x0][0x22c] ;  /* 0x00008b0000047ab9 */ /* 0x000fe20000000800 */
[----:B------:R2:W-:Y:S01]  /*c6a0*/  @P5 STG.E.U16 desc[UR10][R14.64], R17 ;  /* 0x000000110e005986 */ /* 0x0005e2000c10150a */
[----:B------:R-:W-:-:S02]  /*c6b0*/  LEA R16, P5, R21, R56, 0x1 ;  /* 0x0000003815107211 */ /* 0x000fc400078a08ff */
[----:B------:R-:W-:Y:S01]  /*c6c0*/  ISETP.LT.AND P3, PT, R66, UR4, !P0 ;  /* 0x0000000442007c0c */ /* 0x000fe2000c761270 */
[----:B------:R-:W-:Y:S01]  /*c6d0*/  ULDC UR4, c[0x0][0x22c] ;  /* 0x00008b0000047ab9 */ /* 0x000fe20000000800 */
[----:B------:R-:W-:-:S04]  /*c6e0*/  LOP3.LUT R67, R3, 0x1c8, R201, 0xfe, !PT ;  /* 0x000001c803437812 */ /* 0x000fc800078efec9 */
[----:B------:R-:W-:Y:S01]  /*c6f0*/  ISETP.LT.AND P4, PT, R67, UR4, !P0 ;  /* 0x0000000443007c0c */ /* 0x000fe2000c781270 */
[----:B------:R-:W-:Y:S01]  /*c700*/  ULDC UR4, c[0x0][0x22c] ;  /* 0x00008b0000047ab9 */ /* 0x000fe20000000800 */
[----:B--2---:R-:W-:Y:S01]  /*c710*/  LEA.HI.X.SX32 R17, R21, R58, 0x1, P5 ;  /* 0x0000003a15117211 */ /* 0x004fe200028f0eff */
[----:B-1----:R-:W-:Y:S01]  /*c720*/  IMAD R21, R2, 0x4, R19 ;  /* 0x0000000402157824 */ /* 0x002fe200078e0213 */
[C---:B------:R-:W-:Y:S01]  /*c730*/  LEA R12, P5, R19.reuse, R56, 0x1 ;  /* 0x00000038130c7211 */ /* 0x040fe200078a08ff */
[----:B------:R-:W1:Y:S03]  /*c740*/  LDC R2, c[0x0][0x248] ;  /* 0x00009200ff027b82 */ /* 0x000e660000000800 */
[----:B------:R-:W-:Y:S02]  /*c750*/  LEA.HI.X.SX32 R13, R19, R58, 0x1, P5 ;  /* 0x0000003a130d7211 */ /* 0x000fe400028f0eff */
[----:B------:R-:W-:Y:S01]  /*c760*/  LEA R14, P5, R21, R56, 0x1 ;  /* 0x00000038150e7211 */ /* 0x000fe200078a08ff */
[----:B------:R-:W-:Y:S01]  /*c770*/  @P2 STG.E.U16 desc[UR10][R16.64], R4 ;  /* 0x0000000410002986 */ /* 0x000fe2000c10150a */
[----:B------:R-:W-:-:S02]  /*c780*/  LOP3.LUT R68, R3, 0x1cc, R201, 0xfe, !PT ;  /* 0x000001cc03447812 */ /* 0x000fc400078efec9 */
[----:B------:R-:W-:Y:S01]  /*c790*/  LEA.HI.X.SX32 R15, R21, R58, 0x1, P5 ;  /* 0x0000003a150f7211 */ /* 0x000fe200028f0eff */
[----:B----4-:R2:W-:Y:S01]  /*c7a0*/  @P3 STG.E.U16 desc[UR10][R12.64], R8 ;  /* 0x000000080c003986 */ /* 0x0105e2000c10150a */
[----:B---3--:R-:W-:Y:S01]  /*c7b0*/  IMAD R21, R0, 0x4, R21 ;  /* 0x0000000400157824 */ /* 0x008fe200078e0215 */
[----:B------:R-:W-:Y:S01]  /*c7c0*/  ISETP.LT.AND P6, PT, R68, UR4, !P0 ;  /* 0x0000000444007c0c */ /* 0x000fe2000c7c1270 */
[----:B------:R-:W3:Y:S01]  /*c7d0*/  LDC R0, c[0x0][0x248] ;  /* 0x00009200ff007b82 */ /* 0x000ee20000000800 */
[----:B------:R-:W-:Y:S01]  /*c7e0*/  LOP3.LUT R69, R3, 0x1d0, R201, 0xfe, !PT ;  /* 0x000001d003457812 */ /* 0x000fe200078efec9 */
[----:B0-----:R-:W-:Y:S01]  /*c7f0*/  IMAD R19, R18, 0x4, R21 ;  /* 0x0000000412137824 */ /* 0x001fe200078e0215 */
[----:B------:R-:W-:Y:S01]  /*c800*/  ULDC UR4, c[0x0][0x22c] ;  /* 0x00008b0000047ab9 */ /* 0x000fe20000000800 */
[----:B--2---:R-:W-:-:S05]  /*c810*/  PRMT R13, R4, 0x7632, R13 ;  /* 0x00007632040d7816 */ /* 0x004fca000000000d */
[----:B------:R0:W-:Y:S01]  /*c820*/  @P4 STG.E.U16 desc[UR10][R14.64], R13 ;  /* 0x0000000d0e004986 */ /* 0x0001e2000c10150a */
[C---:B------:R-:W-:Y:S02]  /*c830*/  LEA R16, P4, R21.reuse, R56, 0x1 ;  /* 0x0000003815107211 */ /* 0x040fe400078808ff */
[----:B------:R-:W-:Y:S02]  /*c840*/  PRMT R4, R8, 0x7632, R4 ;  /* 0x0000763208047816 */ /* 0x000fe40000000004 */
[----:B------:R-:W-:Y:S01]  /*c850*/  LEA.HI.X.SX32 R17, R21, R58, 0x1, P4 ;  /* 0x0000003a15117211 */ /* 0x000fe200020f0eff */
[----:B-----5:R-:W-:Y:S01]  /*c860*/  IMAD R21, R20, 0x4, R19 ;  /* 0x0000000414157824 */ /* 0x020fe200078e0213 */
[----:B------:R-:W-:Y:S01]  /*c870*/  LOP3.LUT R70, R3, 0x1d4, R201, 0xfe, !PT ;  /* 0x000001d403467812 */ /* 0x000fe200078efec9 */
[----:B------:R-:W2:Y:S01]  /*c880*/  LDC R8, c[0x0][0x248] ;  /* 0x00009200ff087b82 */ /* 0x000ea20000000800 */
[----:B------:R-:W-:Y:S01]  /*c890*/  ISETP.LT.AND P2, PT, R69, UR4, !P0 ;  /* 0x0000000445007c0c */ /* 0x000fe2000c741270 */
[----:B------:R-:W-:Y:S01]  /*c8a0*/  ULDC UR4, c[0x0][0x22c] ;  /* 0x00008b0000047ab9 */ /* 0x000fe20000000800 */
[----:B------:R4:W-:Y:S01]  /*c8b0*/  @P6 STG.E.U16 desc[UR10][R16.64], R4 ;  /* 0x0000000410006986 */ /* 0x0009e2000c10150a */
[----:B------:R-:W-:Y:S01]  /*c8c0*/  ISETP.LT.AND P3, PT, R70, UR4, !P0 ;  /* 0x0000000446007c0c */ /* 0x000fe2000c761270 */
[----:B-1----:R-:W-:Y:S01]  /*c8d0*/  IMAD R23, R2, 0x4, R21 ;  /* 0x0000000402177824 */ /* 0x002fe200078e0215 */
[-C--:B0-----:R-:W-:Y:S01]  /*c8e0*/  LEA R14, P6, R21, R56.reuse, 0x1 ;  /* 0x00000038150e7211 */ /* 0x081fe200078c08ff */
[----:B------:R-:W-:Y:S01]  /*c8f0*/  ULDC UR4, c[0x0][0x22c] ;  /* 0x00008b0000047ab9 */ /* 0x000fe20000000800 */
[----:B------:R-:W-:Y:S01]  /*c900*/  LOP3.LUT R71, R3, 0x1d8, R201, 0xfe, !PT ;  /* 0x000001d803477812 */ /* 0x000fe200078efec9 */
[----:B------:R-:W0:Y:S01]  /*c910*/  LDC R2, c[0x0][0x248] ;  /* 0x00009200ff027b82 */ /* 0x000e220000000800 */
[----:B------:R-:W-:-:S02]  /*c920*/  LEA R12, P4, R19, R56, 0x1 ;  /* 0x00000038130c7211 */ /* 0x000fc400078808ff */
[----:B------:R-:W-:Y:S02]  /*c930*/  LEA.HI.X.SX32 R15, R21, R58, 0x1, P6 ;  /* 0x0000003a150f7211 */ /* 0x000fe400030f0eff */
[----:B------:R-:W-:Y:S01]  /*c940*/  ISETP.LT.AND P5, PT, R71, UR4, !P0 ;  /* 0x0000000447007c0c */ /* 0x000fe2000c7a1270 */
[----:B------:R-:W-:Y:S01]  /*c950*/  ULDC UR4, c[0x0][0x22c] ;  /* 0x00008b0000047ab9 */ /* 0x000fe20000000800 */
[----:B------:R-:W-:Y:S01]  /*c960*/  LEA R18, P6, R23, R56, 0x1 ;  /* 0x0000003817127211 */ /* 0x000fe200078c08ff */
[----:B----4-:R-:W1:Y:S01]  /*c970*/  LDC R16, c[0x0][0x248] ;  /* 0x00009200ff107b82 */ /* 0x010e620000000800 */
[-C--:B------:R-:W-:Y:S02]  /*c980*/  LEA.HI.X.SX32 R13, R19, R58.reuse, 0x1, P4 ;  /* 0x0000003a130d7211 */ /* 0x080fe400020f0eff */
[----:B------:R-:W-:Y:S01]  /*c990*/  LEA.HI.X.SX32 R19, R23, R58, 0x1, P6 ;  /* 0x0000003a17137211 */ /* 0x000fe200030f0eff */
[----:B---3--:R-:W-:Y:S01]  /*c9a0*/  IMAD R23, R0, 0x4, R23 ;  /* 0x0000000400177824 */ /* 0x008fe200078e0217 */
[C-C-:B------:R-:W-:Y:S01]  /*c9b0*/  LOP3.LUT R72, R3.reuse, 0x1dc, R201.reuse, 0xfe, !PT ;  /* 0x000001dc03487812 */ /* 0x140fe200078efec9 */
[----:B------:R-:W-:Y:S02]  /*c9c0*/  @P2 STG.E.U16 desc[UR10][R12.64], R5 ;  /* 0x000000050c002986 */ /* 0x000fe4000c10150a */
[----:B------:R-:W3:Y:S02]  /*c9d0*/  LDC R0, c[0x0][0x248] ;  /* 0x00009200ff007b82 */ /* 0x000ee40000000800 */
[----:B------:R4:W-:Y:S01]  /*c9e0*/  @P3 STG.E.U16 desc[UR10][R14.64], R9 ;  /* 0x000000090e003986 */ /* 0x0009e2000c10150a */
[----:B------:R-:W-:Y:S01]  /*c9f0*/  ISETP.LT.AND P4, PT, R72, UR4, !P0 ;  /* 0x0000000448007c0c */ /* 0x000fe2000c781270 */
[----:B------:R-:W-:Y:S01]  /*ca00*/  ULDC UR4, c[0x0][0x22c] ;  /* 0x00008b0000047ab9 */ /* 0x000fe20000000800 */
[----:B------:R-:W-:-:S02]  /*ca10*/  LOP3.LUT R73, R3, 0x1e0, R201, 0xfe, !PT ;  /* 0x000001e003497812 */ /* 0x000fc400078efec9 */
[----:B------:R-:W-:Y:S01]  /*ca20*/  LOP3.LUT R74, R3, 0x1e4, R201, 0xfe, !PT ;  /* 0x000001e4034a7812 */ /* 0x000fe200078efec9 */
[----:B------:R-:W5:Y:S01]  /*ca30*/  LDC R20, c[0x0][0x248] ;  /* 0x00009200ff147b82 */ /* 0x000f620000000800 */
[----:B----4-:R-:W-:-:S07]  /*ca40*/  PRMT R15, R5, 0x7632, R15 ;  /* 0x00007632050f7816 */ /* 0x010fce000000000f */
[----:B------:R-:W4:Y:S01]  /*ca50*/  LDC R14, c[0x0][0x248] ;  /* 0x00009200ff0e7b82 */ /* 0x000f220000000800 */
[----:B--2---:R-:W-:Y:S01]  /*ca60*/  IMAD R13, R8, 0x4, R23 ;  /* 0x00000004080d7824 */ /* 0x004fe200078e0217 */
[----:B------:R2:W-:Y:S01]  /*ca70*/  @P5 STG.E.U16 desc[UR10][R18.64], R15 ;  /* 0x0000000f12005986 */ /* 0x0005e2000c10150a */
[----:B------:R-:W-:Y:S02]  /*ca80*/  LEA R4, P5, R23, R56, 0x1 ;  /* 0x0000003817047211 */ /* 0x000fe400078a08ff */
[----:B------:R-:W-:Y:S02]  /*ca90*/  PRMT R9, R9, 0x7632, R9 ;  /* 0x0000763209097816 */ /* 0x000fe40000000009 */
[----:B------:R-:W-:Y:S02]  /*caa0*/  LEA.HI.X.SX32 R5, R23, R58, 0x1, P5 ;  /* 0x0000003a17057211 */ /* 0x000fe400028f0eff */
[----:B------:R-:W-:Y:S02]  /*cab0*/  LEA R8, P6, R13, R56, 0x1 ;  /* 0x000000380d087211 */ /* 0x000fe400078c08ff */
[----:B------:R-:W-:Y:S01]  /*cac0*/  ISETP.LT.AND P2, PT, R73, UR4, !P0 ;  /* 0x0000000449007c0c */ /* 0x000fe2000c741270 */
[----:B------:R-:W-:Y:S01]  /*cad0*/  ULDC UR4, c[0x0][0x22c] ;  /* 0x00008b0000047ab9 */ /* 0x000fe20000000800 */
[----:B--2---:R-:W2:Y:S01]  /*cae0*/  LDC R18, c[0x0][0x248] ;  /* 0x00009200ff127b82 */ /* 0x004ea20000000800 */
[----:B0-----:R-:W-:Y:S01]  /*caf0*/  IMAD R15, R2, 0x4, R13 ;  /* 0x00000004020f7824 */ /* 0x001fe200078e020d */
[----:B------:R0:W-:Y:S01]  /*cb00*/  @P4 STG.E.U16 desc[UR10][R4.64], R9 ;  /* 0x0000000904004986 */ /* 0x0001e2000c10150a */
[----:B------:R-:W-:Y:S01]  /*cb10*/  ISETP.LT.AND P3, PT, R74, UR4, !P0 ;  /* 0x000000044a007c0c */ /* 0x000fe2000c761270 */
[----:B------:R-:W-:Y:S01]  /*cb20*/  ULDC UR4, c[0x0][0x22c] ;  /* 0x00008b0000047ab9 */ /* 0x000fe20000000800 */
[----:B------:R-:W-:-:S02]  /*cb30*/  LOP3.LUT R75, R3, 0x1e8, R201, 0xfe, !PT ;  /* 0x000001e8034b7812 */ /* 0x000fc400078efec9 */
[--C-:B------:R-:W-:Y:S02]  /*cb40*/  LOP3.LUT R76, R3, 0x1ec, R201.reuse, 0xfe, !PT ;  /* 0x000001ec034c7812 */ /* 0x100fe400078efec9 */
[----:B------:R-:W-:Y:S01]  /*cb50*/  ISETP.LT.AND P5, PT, R75, UR4, !P0 ;  /* 0x000000044b007c0c */ /* 0x000fe2000c7a1270 */
[----:B------:R-:W-:Y:S01]  /*cb60*/  ULDC UR4, c[0x0][0x22c] ;  /* 0x00008b0000047ab9 */ /* 0x000fe20000000800 */
[----:B0-----:R-:W-:Y:S02]  /*cb70*/  LEA.HI.X.SX32 R9, R13, R58, 0x1, P6 ;  /* 0x0000003a0d097211 */ /* 0x001fe400030f0eff */
[----:B------:R-:W-:Y:S02]  /*cb80*/  LEA R12, P6, R15, R56, 0x1 ;  /* 0x000000380f0c7211 */ /* 0x000fe400078c08ff */
[----:B------:R-:W-:Y:S02]  /*cb90*/  LOP3.LUT R77, R3, 0x1f0, R201, 0xfe, !PT ;  /* 0x000001f0034d7812 */ /* 0x000fe400078efec9 */
[----:B------:R-:W-:Y:S01]  /*cba0*/  LEA.HI.X.SX32 R13, R15, R58, 0x1, P6 ;  /* 0x0000003a0f0d7211 */ /* 0x000fe200030f0eff */
[----:B---3--:R-:W-:Y:S01]  /*cbb0*/  IMAD R15, R0, 0x4, R15 ;  /* 0x00000004000f7824 */ /* 0x008fe200078e020f */
[----:B------:R-:W-:Y:S01]  /*cbc0*/  ISETP.LT.AND P4, PT, R76, UR4, !P0 ;  /* 0x000000044c007c0c */ /* 0x000fe2000c781270 */
[----:B------:R-:W0:Y:S01]  /*cbd0*/  LDC R0, c[0x0][0x248] ;  /* 0x00009200ff007b82 */ /* 0x000e220000000800 */
[----:B------:R-:W-:Y:S01]  /*cbe0*/  ULDC UR4, c[0x0][0x22c] ;  /* 0x00008b0000047ab9 */ /* 0x000fe20000000800 */
[C-C-:B------:R-:W-:Y:S01]  /*cbf0*/  LOP3.LUT R78, R3.reuse, 0x1f4, R201.reuse, 0xfe, !PT ;  /* 0x000001f4034e7812 */ /* 0x140fe200078efec9 */
[----:B------:R1:W-:Y:S01]  /*cc00*/  @P2 STG.E.U16 desc[UR10][R8.64], R6 ;  /* 0x0000000608002986 */ /* 0x0003e2000c10150a */
[----:B------:R-:W-:Y:S01]  /*cc10*/  LOP3.LUT R3, R3, 0x1f8, R201, 0xfe, !PT ;  /* 0x000001f803037812 */ /* 0x000fe200078efec9 */
[----:B----4-:R-:W-:Y:S01]  /*cc20*/  IMAD R5, R14, 0x4, R15 ;  /* 0x000000040e057824 */ /* 0x010fe200078e020f */
[----:B------:R-:W-:Y:S01]  /*cc30*/  ISETP.LT.AND P2, PT, R77, UR4, !P0 ;  /* 0x000000044d007c0c */ /* 0x000fe2000c741270 */
[----:B------:R-:W-:Y:S01]  /*cc40*/  ULDC UR4, c[0x0][0x22c] ;  /* 0x00008b0000047ab9 */ /* 0x000fe20000000800 */
[----:B------:R-:W-:Y:S01]  /*cc50*/  LEA R2, P6, R15, R56, 0x1 ;  /* 0x000000380f027211 */ /* 0x000fe200078c08ff */
[----:B------:R2:W-:Y:S01]  /*cc60*/  @P3 STG.E.U16 desc[UR10][R12.64], R10 ;  /* 0x0000000a0c003986 */ /* 0x0005e2000c10150a */
[----:B------:R-:W-:-:S02]  /*cc70*/  ISETP.LT.AND P3, PT, R78, UR4, !P0 ;  /* 0x000000044e007c0c */ /* 0x000fc4000c761270 */
[----:B------:R-:W-:Y:S02]  /*cc80*/  ISETP.LT.AND P0, PT, R3, UR5, !P0 ;  /* 0x0000000503007c0c */ /* 0x000fe4000c701270 */
[----:B------:R-:W-:Y:S01]  /*cc90*/  LEA.HI.X.SX32 R3, R15, R58, 0x1, P6 ;  /* 0x0000003a0f037211 */ /* 0x000fe200030f0eff */
[----:B-1----:R-:W-:Y:S01]  /*cca0*/  IMAD R9, R16, 0x4, R5 ;  /* 0x0000000410097824 */ /* 0x002fe200078e0205 */
[----:B------:R-:W-:Y:S02]  /*ccb0*/  LEA R4, P6, R5, R56, 0x1 ;  /* 0x0000003805047211 */ /* 0x000fe400078c08ff */
[----:B------:R-:W-:Y:S01]  /*ccc0*/  PRMT R6, R6, 0x7632, R6 ;  /* 0x0000763206067816 */ /* 0x000fe20000000006 */
[----:B--2---:R-:W-:Y:S01]  /*ccd0*/  IMAD R13, R18, 0x4, R9 ;  /* 0x00000004120d7824 */ /* 0x004fe200078e0209 */
[----:B------:R-:W-:-:S03]  /*cce0*/  PRMT R10, R10, 0x7632, R10 ;  /* 0x000076320a0a7816 */ /* 0x000fc6000000000a */
[----:B------:R1:W-:Y:S01]  /*ccf0*/  @P5 STG.E.U16 desc[UR10][R2.64], R6 ;  /* 0x0000000602005986 */ /* 0x0003e2000c10150a */
[----:B------:R-:W-:Y:S01]  /*cd00*/  LEA.HI.X.SX32 R5, R5, R58, 0x1, P6 ;  /* 0x0000003a05057211 */ /* 0x000fe200030f0eff */
[----:B-----5:R-:W-:Y:S01]  /*cd10*/  IMAD R15, R20, 0x4, R13 ;  /* 0x00000004140f7824 */ /* 0x020fe200078e020d */
[----:B------:R-:W-:-:S03]  /*cd20*/  LEA R8, P5, R9, R56, 0x1 ;  /* 0x0000003809087211 */ /* 0x000fc600078a08ff */
[----:B------:R2:W-:Y:S01]  /*cd30*/  @P4 STG.E.U16 desc[UR10][R4.64], R10 ;  /* 0x0000000a04004986 */ /* 0x0005e2000c10150a */
[----:B------:R-:W-:Y:S02]  /*cd40*/  LEA.HI.X.SX32 R9, R9, R58, 0x1, P5 ;  /* 0x0000003a09097211 */ /* 0x000fe400028f0eff */
[-C--:B------:R-:W-:Y:S02]  /*cd50*/  LEA R12, P4, R13, R56.reuse, 0x1 ;  /* 0x000000380d0c7211 */ /* 0x080fe400078808ff */
[----:B------:R-:W-:Y:S01]  /*cd60*/  LEA R14, P5, R15, R56, 0x1 ;  /* 0x000000380f0e7211 */ /* 0x000fe200078a08ff */
[----:B0-----:R-:W-:Y:S01]  /*cd70*/  IMAD R17, R0, 0x4, R15 ;  /* 0x0000000400117824 */ /* 0x001fe200078e020f */
[-C--:B------:R-:W-:Y:S02]  /*cd80*/  LEA.HI.X.SX32 R13, R13, R58.reuse, 0x1, P4 ;  /* 0x0000003a0d0d7211 */ /* 0x080fe400020f0eff */
[----:B-1----:R-:W-:Y:S02]  /*cd90*/  PRMT R3, R7, 0x7632, R3 ;  /* 0x0000763207037816 */ /* 0x002fe40000000003 */
[----:B------:R-:W-:Y:S01]  /*cda0*/  LEA.HI.X.SX32 R15, R15, R58, 0x1, P5 ;  /* 0x0000003a0f0f7211 */ /* 0x000fe200028f0eff */
[----:B------:R2:W-:Y:S01]  /*cdb0*/  @P2 STG.E.U16 desc[UR10][R8.64], R7 ;  /* 0x0000000708002986 */ /* 0x0005e2000c10150a */
[----:B------:R-:W-:-:S03]  /*cdc0*/  LEA R56, P4, R17, R56, 0x1 ;  /* 0x0000003811387211 */ /* 0x000fc600078808ff */
[----:B------:R2:W-:Y:S01]  /*cdd0*/  @P3 STG.E.U16 desc[UR10][R12.64], R11 ;  /* 0x0000000b0c003986 */ /* 0x0005e2000c10150a */
[----:B------:R-:W-:-:S03]  /*cde0*/  LEA.HI.X.SX32 R57, R17, R58, 0x1, P4 ;  /* 0x0000003a11397211 */ /* 0x000fc600020f0eff */
[----:B------:R2:W-:Y:S01]  /*cdf0*/  @P0 STG.E.U16 desc[UR10][R14.64], R3 ;  /* 0x000000030e000986 */ /* 0x0005e2000c10150a */
[----:B------:R-:W-:Y:S05]  /*ce00*/  @!P1 EXIT ;  /* 0x000000000000994d */ /* 0x000fea0003800000 */
[----:B------:R-:W-:-:S05]  /*ce10*/  PRMT R28, R11, 0x7632, R28 ;  /* 0x000076320b1c7816 */ /* 0x000fca000000001c */
[----:B------:R-:W-:Y:S01]  /*ce20*/  STG.E.U16 desc[UR10][R56.64], R28 ;  /* 0x0000001c38007986 */ /* 0x000fe2000c10150a */
[----:B------:R-:W-:Y:S05]  /*ce30*/  EXIT ;  /* 0x000000000000794d */ /* 0x000fea0003800000 */
.L_x_2:
[----:B------:R-:W-:-:S00]  /*ce40*/  BRA `(.L_x_2) ;  /* 0xfffffffc00fc7947 */ /* 0x000fc0000383ffff */
[----:B------:R-:W-:-:S00]  /*ce50*/  NOP ;  /* 0x0000000000007918 */ /* 0x000fc00000000000 */
        /* <DEDUP_REMOVED lines=10> */
.L_x_3:


//--------------------- .nv.shared.matmul_kernel  --------------------------
	.section	.nv.shared.matmul_kernel,"aw",@nobits
	.sectionflags	@""
	.align	16
	.zero		1024


//--------------------- .nv.shared.reserved.0     --------------------------
	.section	.nv.shared.reserved.0,"aw",@nobits
	.weak		__nv_reservedSMEM_offset_0_alias
	.size		__nv_reservedSMEM_offset_0_alias, 0, 0
	.other		__nv_reservedSMEM_offset_0_alias,@"STO_CUDA_RESERVED_SHARED STV_DEFAULT"
__nv_reservedSMEM_offset_0_alias:
	.zero		0


//--------------------- .nv.constant0.matmul_kernel --------------------------
	.section	.nv.constant0.matmul_kernel,"a",@progbits
	.sectionflags	@""
	.align	4
.nv.constant0.matmul_kernel:
	.zero		608


//--------------------- SYMBOLS --------------------------

	.type		.nv.reservedSmem.offset0,@object
	.size		.nv.reservedSmem.offset0,0x4
